//
// Generated by NVIDIA NVVM Compiler
//
// Compiler Build ID: CL-36424714
// Cuda compilation tools, release 13.0, V13.0.88
// Based on NVVM 20.0.0
//

.version 9.0
.target sm_100
.address_size 64

	// .globl	_Z7pairHMMiPcP7NUM_ADDPfS2_S2_S2_
// _ZZ7pairHMMiPcP7NUM_ADDPfS2_S2_S2_E21read_haplotype_number has been demoted
// _ZZ7pairHMMiPcP7NUM_ADDPfS2_S2_S2_E15read_base_array has been demoted
// _ZZ7pairHMMiPcP7NUM_ADDPfS2_S2_S2_E15parameter_array has been demoted
// _ZZ7pairHMMiPcP7NUM_ADDPfS2_S2_S2_E20haplotype_base_array has been demoted
// _ZZ7pairHMMiPcP7NUM_ADDPfS2_S2_S2_E3MGG has been demoted
// _ZZ7pairHMMiPcP7NUM_ADDPfS2_S2_S2_E3IGG has been demoted
// _ZZ7pairHMMiPcP7NUM_ADDPfS2_S2_S2_E3DGG has been demoted
// _ZZ7pairHMMiPcP7NUM_ADDPfS2_S2_S2_E5round has been demoted
// _ZZ7pairHMMiPcP7NUM_ADDPfS2_S2_S2_E4skip has been demoted
// _ZZ7pairHMMiPcP7NUM_ADDPfS2_S2_S2_E22haplotype_base_in_char has been demoted
// _ZZ7pairHMMiPcP7NUM_ADDPfS2_S2_S2_E2MM has been demoted
// _ZZ7pairHMMiPcP7NUM_ADDPfS2_S2_S2_E2DD has been demoted
// _ZZ7pairHMMiPcP7NUM_ADDPfS2_S2_S2_E2II has been demoted
// _ZZ7pairHMMiPcP7NUM_ADDPfS2_S2_S2_E3MM2 has been demoted
// _ZZ7pairHMMiPcP7NUM_ADDPfS2_S2_S2_E3DD2 has been demoted
// _ZZ7pairHMMiPcP7NUM_ADDPfS2_S2_S2_E3II2 has been demoted

.visible .entry _Z7pairHMMiPcP7NUM_ADDPfS2_S2_S2_(
	.param .u32 _Z7pairHMMiPcP7NUM_ADDPfS2_S2_S2__param_0,
	.param .u64 .ptr .align 1 _Z7pairHMMiPcP7NUM_ADDPfS2_S2_S2__param_1,
	.param .u64 .ptr .align 1 _Z7pairHMMiPcP7NUM_ADDPfS2_S2_S2__param_2,
	.param .u64 .ptr .align 1 _Z7pairHMMiPcP7NUM_ADDPfS2_S2_S2__param_3,
	.param .u64 .ptr .align 1 _Z7pairHMMiPcP7NUM_ADDPfS2_S2_S2__param_4,
	.param .u64 .ptr .align 1 _Z7pairHMMiPcP7NUM_ADDPfS2_S2_S2__param_5,
	.param .u64 .ptr .align 1 _Z7pairHMMiPcP7NUM_ADDPfS2_S2_S2__param_6
)
{
	.reg .pred 	%p<43>;
	.reg .b16 	%rs<34>;
	.reg .b32 	%r<192>;
	.reg .b32 	%f<133>;
	.reg .b64 	%rd<70>;
	.reg .b64 	%fd<4>;
	// demoted variable
	.shared .align 4 .b8 _ZZ7pairHMMiPcP7NUM_ADDPfS2_S2_S2_E21read_haplotype_number[4];
	// demoted variable
	.shared .align 8 .u64 _ZZ7pairHMMiPcP7NUM_ADDPfS2_S2_S2_E15read_base_array;
	// demoted variable
	.shared .align 8 .u64 _ZZ7pairHMMiPcP7NUM_ADDPfS2_S2_S2_E15parameter_array;
	// demoted variable
	.shared .align 8 .u64 _ZZ7pairHMMiPcP7NUM_ADDPfS2_S2_S2_E20haplotype_base_array;
	// demoted variable
	.shared .align 8 .u64 _ZZ7pairHMMiPcP7NUM_ADDPfS2_S2_S2_E3MGG;
	// demoted variable
	.shared .align 8 .u64 _ZZ7pairHMMiPcP7NUM_ADDPfS2_S2_S2_E3IGG;
	// demoted variable
	.shared .align 8 .u64 _ZZ7pairHMMiPcP7NUM_ADDPfS2_S2_S2_E3DGG;
	// demoted variable
	.shared .align 4 .u32 _ZZ7pairHMMiPcP7NUM_ADDPfS2_S2_S2_E5round;
	// demoted variable
	.shared .align 4 .u32 _ZZ7pairHMMiPcP7NUM_ADDPfS2_S2_S2_E4skip;
	// demoted variable
	.shared .align 1 .b8 _ZZ7pairHMMiPcP7NUM_ADDPfS2_S2_S2_E22haplotype_base_in_char[500];
	// demoted variable
	.shared .align 4 .b8 _ZZ7pairHMMiPcP7NUM_ADDPfS2_S2_S2_E2MM[516];
	// demoted variable
	.shared .align 4 .b8 _ZZ7pairHMMiPcP7NUM_ADDPfS2_S2_S2_E2DD[516];
	// demoted variable
	.shared .align 4 .b8 _ZZ7pairHMMiPcP7NUM_ADDPfS2_S2_S2_E2II[516];
	// demoted variable
	.shared .align 4 .b8 _ZZ7pairHMMiPcP7NUM_ADDPfS2_S2_S2_E3MM2[516];
	// demoted variable
	.shared .align 4 .b8 _ZZ7pairHMMiPcP7NUM_ADDPfS2_S2_S2_E3DD2[516];
	// demoted variable
	.shared .align 4 .b8 _ZZ7pairHMMiPcP7NUM_ADDPfS2_S2_S2_E3II2[516];
	ld.param.u32 	%r64, [_Z7pairHMMiPcP7NUM_ADDPfS2_S2_S2__param_0];
	ld.param.u64 	%rd4, [_Z7pairHMMiPcP7NUM_ADDPfS2_S2_S2__param_1];
	ld.param.u64 	%rd5, [_Z7pairHMMiPcP7NUM_ADDPfS2_S2_S2__param_2];
	ld.param.u64 	%rd6, [_Z7pairHMMiPcP7NUM_ADDPfS2_S2_S2__param_3];
	ld.param.u64 	%rd7, [_Z7pairHMMiPcP7NUM_ADDPfS2_S2_S2__param_4];
	ld.param.u64 	%rd8, [_Z7pairHMMiPcP7NUM_ADDPfS2_S2_S2__param_5];
	ld.param.u64 	%rd9, [_Z7pairHMMiPcP7NUM_ADDPfS2_S2_S2__param_6];
	mov.u32 	%r174, %ctaid.x;
	mov.u32 	%r2, %tid.x;
	setp.ne.s32 	%p3, %r2, 0;
	@%p3 bra 	$L__BB0_2;
	mul.lo.s32 	%r65, %r174, 500;
	mul.wide.u32 	%rd10, %r65, 4;
	add.s64 	%rd11, %rd7, %rd10;
	st.shared.u64 	[_ZZ7pairHMMiPcP7NUM_ADDPfS2_S2_S2_E3MGG], %rd11;
	add.s64 	%rd12, %rd9, %rd10;
	st.shared.u64 	[_ZZ7pairHMMiPcP7NUM_ADDPfS2_S2_S2_E3DGG], %rd12;
	add.s64 	%rd13, %rd8, %rd10;
	st.shared.u64 	[_ZZ7pairHMMiPcP7NUM_ADDPfS2_S2_S2_E3IGG], %rd13;
$L__BB0_2:
	setp.ge.s32 	%p4, %r174, %r64;
	@%p4 bra 	$L__BB0_49;
	mov.u32 	%r3, %ntid.x;
	shl.b32 	%r67, %r2, 2;
	mov.u32 	%r68, _ZZ7pairHMMiPcP7NUM_ADDPfS2_S2_S2_E2II;
	add.s32 	%r4, %r68, %r67;
	mov.u32 	%r69, _ZZ7pairHMMiPcP7NUM_ADDPfS2_S2_S2_E2DD;
	add.s32 	%r5, %r69, %r67;
	mov.u32 	%r70, _ZZ7pairHMMiPcP7NUM_ADDPfS2_S2_S2_E2MM;
	add.s32 	%r6, %r70, %r67;
	mov.u32 	%r71, _ZZ7pairHMMiPcP7NUM_ADDPfS2_S2_S2_E3II2;
	add.s32 	%r7, %r71, %r67;
	mov.u32 	%r72, _ZZ7pairHMMiPcP7NUM_ADDPfS2_S2_S2_E3DD2;
	add.s32 	%r8, %r72, %r67;
	mov.u32 	%r73, _ZZ7pairHMMiPcP7NUM_ADDPfS2_S2_S2_E3MM2;
	add.s32 	%r9, %r73, %r67;
	mov.u32 	%r10, %nctaid.x;
	add.s32 	%r11, %r2, %r3;
	cvta.to.global.u64 	%rd1, %rd5;
	cvta.to.global.u64 	%rd2, %rd6;
$L__BB0_4:
	add.s32 	%r14, %r3, -1;
	setp.ne.s32 	%p5, %r2, 0;
	@%p5 bra 	$L__BB0_6;
	mul.wide.s32 	%rd14, %r174, 8;
	add.s64 	%rd15, %rd1, %rd14;
	ld.global.u32 	%r74, [%rd15];
	st.shared.u32 	[_ZZ7pairHMMiPcP7NUM_ADDPfS2_S2_S2_E21read_haplotype_number], %r74;
	ld.global.s32 	%rd16, [%rd15+4];
	add.s64 	%rd17, %rd4, %rd16;
	st.shared.u64 	[_ZZ7pairHMMiPcP7NUM_ADDPfS2_S2_S2_E15read_base_array], %rd17;
	cvt.s32.s16 	%r75, %r74;
	add.s32 	%r76, %r75, 127;
	shr.u32 	%r77, %r76, 25;
	add.s32 	%r78, %r76, %r77;
	and.b32  	%r79, %r78, -128;
	cvt.s64.s32 	%rd18, %r79;
	add.s64 	%rd19, %rd17, %rd18;
	st.shared.u64 	[_ZZ7pairHMMiPcP7NUM_ADDPfS2_S2_S2_E15parameter_array], %rd19;
	add.s32 	%r80, %r75, 31;
	and.b32  	%r81, %r80, -32;
	st.shared.u32 	[_ZZ7pairHMMiPcP7NUM_ADDPfS2_S2_S2_E4skip], %r81;
	shl.b32 	%r82, %r80, 2;
	and.b32  	%r83, %r82, -128;
	mul.wide.s32 	%rd20, %r83, 4;
	add.s64 	%rd21, %rd19, %rd20;
	st.shared.u64 	[_ZZ7pairHMMiPcP7NUM_ADDPfS2_S2_S2_E20haplotype_base_array], %rd21;
	add.s32 	%r84, %r14, %r75;
	div.u32 	%r85, %r84, %r3;
	st.shared.u32 	[_ZZ7pairHMMiPcP7NUM_ADDPfS2_S2_S2_E5round], %r85;
$L__BB0_6:
	bar.sync 	0;
	ld.shared.s16 	%r86, [_ZZ7pairHMMiPcP7NUM_ADDPfS2_S2_S2_E21read_haplotype_number+2];
	add.s32 	%r87, %r86, 3;
	shr.u32 	%r88, %r87, 30;
	add.s32 	%r89, %r87, %r88;
	shr.s32 	%r15, %r89, 2;
	add.s32 	%r90, %r14, %r15;
	div.u32 	%r16, %r90, %r3;
	setp.lt.s32 	%p6, %r16, 1;
	@%p6 bra 	$L__BB0_27;
	ld.shared.u64 	%rd3, [_ZZ7pairHMMiPcP7NUM_ADDPfS2_S2_S2_E20haplotype_base_array];
	and.b32  	%r17, %r16, 3;
	setp.lt.u32 	%p7, %r16, 4;
	mov.b32 	%r183, 0;
	@%p7 bra 	$L__BB0_18;
	shl.b32 	%r92, %r11, 2;
	mov.u32 	%r93, _ZZ7pairHMMiPcP7NUM_ADDPfS2_S2_S2_E22haplotype_base_in_char;
	add.s32 	%r94, %r92, %r93;
	add.s32 	%r178, %r94, 1;
	shl.b32 	%r95, %r2, 2;
	add.s32 	%r180, %r93, %r95;
	shl.b32 	%r96, %r3, 1;
	add.s32 	%r177, %r2, %r96;
	mad.lo.s32 	%r176, %r3, 3, %r2;
	and.b32  	%r183, %r16, 2147483644;
	neg.s32 	%r182, %r183;
	mov.u32 	%r179, %r2;
	mov.u32 	%r181, %r11;
$L__BB0_9:
	setp.ge.s32 	%p8, %r179, %r15;
	@%p8 bra 	$L__BB0_11;
	mul.wide.s32 	%rd22, %r179, 4;
	add.s64 	%rd23, %rd3, %rd22;
	ld.u32 	%r97, [%rd23];
	bfe.u32 	%r98, %r97, 0, 8;
	bfe.u32 	%r99, %r97, 8, 8;
	bfe.u32 	%r100, %r97, 16, 8;
	bfe.u32 	%r101, %r97, 24, 8;
	st.shared.u8 	[%r180], %r98;
	st.shared.u8 	[%r180+1], %r99;
	st.shared.u8 	[%r180+2], %r100;
	st.shared.u8 	[%r180+3], %r101;
$L__BB0_11:
	setp.ge.s32 	%p9, %r181, %r15;
	@%p9 bra 	$L__BB0_13;
	mul.wide.s32 	%rd24, %r181, 4;
	add.s64 	%rd25, %rd3, %rd24;
	ld.u32 	%r102, [%rd25];
	bfe.u32 	%r103, %r102, 0, 8;
	bfe.u32 	%r104, %r102, 8, 8;
	bfe.u32 	%r105, %r102, 16, 8;
	bfe.u32 	%r106, %r102, 24, 8;
	st.shared.u8 	[%r178+-1], %r103;
	st.shared.u8 	[%r178], %r104;
	st.shared.u8 	[%r178+1], %r105;
	st.shared.u8 	[%r178+2], %r106;
$L__BB0_13:
	setp.ge.s32 	%p10, %r177, %r15;
	@%p10 bra 	$L__BB0_15;
	mul.wide.s32 	%rd26, %r177, 4;
	add.s64 	%rd27, %rd3, %rd26;
	ld.u32 	%r107, [%rd27];
	bfe.u32 	%r108, %r107, 0, 8;
	bfe.u32 	%r109, %r107, 8, 8;
	bfe.u32 	%r110, %r107, 16, 8;
	bfe.u32 	%r111, %r107, 24, 8;
	shl.b32 	%r112, %r3, 3;
	add.s32 	%r113, %r112, %r180;
	st.shared.u8 	[%r113], %r108;
	st.shared.u8 	[%r113+1], %r109;
	st.shared.u8 	[%r113+2], %r110;
	st.shared.u8 	[%r113+3], %r111;
$L__BB0_15:
	setp.ge.s32 	%p11, %r176, %r15;
	@%p11 bra 	$L__BB0_17;
	mul.wide.s32 	%rd28, %r176, 4;
	add.s64 	%rd29, %rd3, %rd28;
	ld.u32 	%r114, [%rd29];
	bfe.u32 	%r115, %r114, 0, 8;
	bfe.u32 	%r116, %r114, 8, 8;
	bfe.u32 	%r117, %r114, 16, 8;
	bfe.u32 	%r118, %r114, 24, 8;
	mad.lo.s32 	%r119, %r3, 12, %r180;
	st.shared.u8 	[%r119], %r115;
	st.shared.u8 	[%r119+1], %r116;
	st.shared.u8 	[%r119+2], %r117;
	st.shared.u8 	[%r119+3], %r118;
$L__BB0_17:
	add.s32 	%r182, %r182, 4;
	shl.b32 	%r120, %r3, 2;
	add.s32 	%r181, %r181, %r120;
	shl.b32 	%r121, %r3, 4;
	add.s32 	%r180, %r180, %r121;
	add.s32 	%r179, %r179, %r120;
	add.s32 	%r178, %r178, %r121;
	add.s32 	%r177, %r177, %r120;
	add.s32 	%r176, %r176, %r120;
	setp.ne.s32 	%p12, %r182, 0;
	@%p12 bra 	$L__BB0_9;
$L__BB0_18:
	setp.eq.s32 	%p13, %r17, 0;
	@%p13 bra 	$L__BB0_27;
	mad.lo.s32 	%r39, %r183, %r3, %r2;
	setp.ge.s32 	%p14, %r39, %r15;
	@%p14 bra 	$L__BB0_21;
	mul.wide.s32 	%rd30, %r39, 4;
	add.s64 	%rd31, %rd3, %rd30;
	ld.u32 	%r122, [%rd31];
	bfe.u32 	%r123, %r122, 0, 8;
	bfe.u32 	%r124, %r122, 8, 8;
	bfe.u32 	%r125, %r122, 16, 8;
	bfe.u32 	%r126, %r122, 24, 8;
	shl.b32 	%r127, %r39, 2;
	mov.u32 	%r128, _ZZ7pairHMMiPcP7NUM_ADDPfS2_S2_S2_E22haplotype_base_in_char;
	add.s32 	%r129, %r128, %r127;
	st.shared.u8 	[%r129], %r123;
	st.shared.u8 	[%r129+1], %r124;
	st.shared.u8 	[%r129+2], %r125;
	st.shared.u8 	[%r129+3], %r126;
$L__BB0_21:
	setp.eq.s32 	%p15, %r17, 1;
	@%p15 bra 	$L__BB0_27;
	add.s32 	%r40, %r39, %r3;
	setp.ge.s32 	%p16, %r40, %r15;
	@%p16 bra 	$L__BB0_24;
	mul.wide.s32 	%rd32, %r40, 4;
	add.s64 	%rd33, %rd3, %rd32;
	ld.u32 	%r130, [%rd33];
	bfe.u32 	%r131, %r130, 0, 8;
	bfe.u32 	%r132, %r130, 8, 8;
	bfe.u32 	%r133, %r130, 16, 8;
	bfe.u32 	%r134, %r130, 24, 8;
	shl.b32 	%r135, %r40, 2;
	mov.u32 	%r136, _ZZ7pairHMMiPcP7NUM_ADDPfS2_S2_S2_E22haplotype_base_in_char;
	add.s32 	%r137, %r136, %r135;
	st.shared.u8 	[%r137], %r131;
	st.shared.u8 	[%r137+1], %r132;
	st.shared.u8 	[%r137+2], %r133;
	st.shared.u8 	[%r137+3], %r134;
$L__BB0_24:
	setp.eq.s32 	%p17, %r17, 2;
	@%p17 bra 	$L__BB0_27;
	add.s32 	%r41, %r40, %r3;
	setp.ge.s32 	%p18, %r41, %r15;
	@%p18 bra 	$L__BB0_27;
	mul.wide.s32 	%rd34, %r41, 4;
	add.s64 	%rd35, %rd3, %rd34;
	ld.u32 	%r138, [%rd35];
	bfe.u32 	%r139, %r138, 0, 8;
	bfe.u32 	%r140, %r138, 8, 8;
	bfe.u32 	%r141, %r138, 16, 8;
	bfe.u32 	%r142, %r138, 24, 8;
	shl.b32 	%r143, %r41, 2;
	mov.u32 	%r144, _ZZ7pairHMMiPcP7NUM_ADDPfS2_S2_S2_E22haplotype_base_in_char;
	add.s32 	%r145, %r144, %r143;
	st.shared.u8 	[%r145], %r139;
	st.shared.u8 	[%r145+1], %r140;
	st.shared.u8 	[%r145+2], %r141;
	st.shared.u8 	[%r145+3], %r142;
$L__BB0_27:
	setp.ne.s32 	%p19, %r2, 0;
	bar.sync 	0;
	ld.shared.u16 	%rs32, [_ZZ7pairHMMiPcP7NUM_ADDPfS2_S2_S2_E21read_haplotype_number+2];
	cvt.rn.f64.s16 	%fd1, %rs32;
	mov.f64 	%fd2, 0d4770000000D9EA2D;
	div.rn.f64 	%fd3, %fd2, %fd1;
	cvt.rn.f32.f64 	%f6, %fd3;
	@%p19 bra 	$L__BB0_29;
	mov.b32 	%r146, 0;
	st.shared.u32 	[_ZZ7pairHMMiPcP7NUM_ADDPfS2_S2_S2_E2MM], %r146;
	st.shared.f32 	[_ZZ7pairHMMiPcP7NUM_ADDPfS2_S2_S2_E2DD], %f6;
	st.shared.u32 	[_ZZ7pairHMMiPcP7NUM_ADDPfS2_S2_S2_E2II], %r146;
	st.shared.u32 	[_ZZ7pairHMMiPcP7NUM_ADDPfS2_S2_S2_E3MM2], %r146;
	st.shared.u32 	[_ZZ7pairHMMiPcP7NUM_ADDPfS2_S2_S2_E3II2], %r146;
	st.shared.f32 	[_ZZ7pairHMMiPcP7NUM_ADDPfS2_S2_S2_E3DD2], %f6;
$L__BB0_29:
	ld.shared.u32 	%r190, [_ZZ7pairHMMiPcP7NUM_ADDPfS2_S2_S2_E5round];
	setp.lt.s32 	%p20, %r190, 1;
	mov.f32 	%f126, 0f00000000;
	@%p20 bra 	$L__BB0_46;
	ld.shared.s16 	%r185, [_ZZ7pairHMMiPcP7NUM_ADDPfS2_S2_S2_E21read_haplotype_number];
	mov.f32 	%f62, 0f3F666666;
	mul.rn.f32 	%f7, %f62, %f6;
	mov.b32 	%r186, 0;
	mov.f32 	%f126, 0f00000000;
$L__BB0_31:
	min.u32 	%r191, %r185, %r3;
	setp.ge.u32 	%p21, %r2, %r191;
	@%p21 bra 	$L__BB0_33;
	ld.shared.u64 	%rd36, [_ZZ7pairHMMiPcP7NUM_ADDPfS2_S2_S2_E15read_base_array];
	mad.lo.s32 	%r148, %r186, %r3, %r2;
	cvt.u64.u32 	%rd37, %r148;
	add.s64 	%rd38, %rd36, %rd37;
	ld.u8 	%rs30, [%rd38];
	ld.shared.u64 	%rd39, [_ZZ7pairHMMiPcP7NUM_ADDPfS2_S2_S2_E15parameter_array];
	ld.shared.u32 	%r149, [_ZZ7pairHMMiPcP7NUM_ADDPfS2_S2_S2_E4skip];
	add.s32 	%r150, %r149, %r148;
	mul.wide.u32 	%rd40, %r150, 4;
	add.s64 	%rd41, %rd39, %rd40;
	ld.f32 	%f108, [%rd41];
	add.s32 	%r151, %r150, %r149;
	mul.wide.u32 	%rd42, %r151, 4;
	add.s64 	%rd43, %rd39, %rd42;
	ld.f32 	%f109, [%rd43];
	add.s32 	%r152, %r151, %r149;
	mul.wide.u32 	%rd44, %r152, 4;
	add.s64 	%rd45, %rd39, %rd44;
	ld.f32 	%f107, [%rd45];
	mul.wide.u32 	%rd46, %r148, 4;
	add.s64 	%rd47, %rd39, %rd46;
	ld.f32 	%f63, [%rd47];
	mov.f32 	%f64, 0f3F800000;
	sub.f32 	%f106, %f64, %f63;
	div.rn.f32 	%f105, %f63, 0f40400000;
$L__BB0_33:
	cvt.s32.s16 	%r153, %rs32;
	add.s32 	%r154, %r153, 1;
	shr.u32 	%r155, %r154, 31;
	cvt.u16.u32 	%rs12, %r155;
	or.b16  	%rs13, %rs32, %rs12;
	xor.b16  	%rs14, %rs32, %rs12;
	shr.s16 	%rs15, %rs14, 1;
	sub.s16 	%rs16, %rs13, %rs15;
	cvt.s32.s16 	%r157, %rs16;
	add.s32 	%r48, %r191, -1;
	add.s32 	%r158, %r48, %r157;
	setp.lt.s32 	%p22, %r158, 1;
	@%p22 bra 	$L__BB0_45;
	setp.eq.s32 	%p23, %r2, 0;
	setp.ne.s32 	%p24, %r186, 0;
	and.pred  	%p1, %p23, %p24;
	or.b32  	%r49, %r186, %r2;
	mov.f32 	%f125, 0f00000000;
	mov.b32 	%r187, 0;
	not.pred 	%p28, %p1;
	mov.u32 	%r188, %r187;
	mov.f32 	%f123, %f125;
	mov.f32 	%f122, %f125;
	mov.f32 	%f121, %f125;
	mov.f32 	%f120, %f125;
	mov.f32 	%f119, %f125;
	mov.f32 	%f118, %f125;
	mov.f32 	%f124, %f126;
	mov.u32 	%r189, %r188;
$L__BB0_35:
	setp.lt.u32 	%p25, %r187, %r2;
	cvt.s32.s16 	%r52, %rs32;
	setp.ge.s32 	%p26, %r188, %r52;
	or.pred  	%p27, %p25, %p26;
	@%p27 bra 	$L__BB0_41;
	@%p28 bra 	$L__BB0_38;
	ld.shared.u64 	%rd48, [_ZZ7pairHMMiPcP7NUM_ADDPfS2_S2_S2_E3MGG];
	mul.wide.s32 	%rd49, %r188, 4;
	add.s64 	%rd50, %rd48, %rd49;
	ld.f32 	%f66, [%rd50];
	st.shared.f32 	[_ZZ7pairHMMiPcP7NUM_ADDPfS2_S2_S2_E2MM], %f66;
	ld.shared.u64 	%rd51, [_ZZ7pairHMMiPcP7NUM_ADDPfS2_S2_S2_E3IGG];
	add.s64 	%rd52, %rd51, %rd49;
	ld.f32 	%f67, [%rd52];
	st.shared.f32 	[_ZZ7pairHMMiPcP7NUM_ADDPfS2_S2_S2_E2II], %f67;
	ld.shared.u64 	%rd53, [_ZZ7pairHMMiPcP7NUM_ADDPfS2_S2_S2_E3DGG];
	add.s64 	%rd54, %rd53, %rd49;
	ld.f32 	%f68, [%rd54];
	st.shared.f32 	[_ZZ7pairHMMiPcP7NUM_ADDPfS2_S2_S2_E2DD], %f68;
	ld.f32 	%f69, [%rd50+4];
	st.shared.f32 	[_ZZ7pairHMMiPcP7NUM_ADDPfS2_S2_S2_E3MM2], %f69;
	ld.f32 	%f70, [%rd52+4];
	st.shared.f32 	[_ZZ7pairHMMiPcP7NUM_ADDPfS2_S2_S2_E3II2], %f70;
	ld.f32 	%f71, [%rd54+4];
	st.shared.f32 	[_ZZ7pairHMMiPcP7NUM_ADDPfS2_S2_S2_E3DD2], %f71;
$L__BB0_38:
	setp.eq.s32 	%p29, %r2, %r48;
	setp.eq.s32 	%p30, %r49, 0;
	selp.f32 	%f121, %f7, %f121, %p30;
	ld.shared.f32 	%f72, [%r4];
	ld.shared.f32 	%f73, [%r5];
	add.rn.f32 	%f74, %f72, %f73;
	mul.rn.f32 	%f75, %f122, %f109;
	mov.f32 	%f76, 0f3DCCCCCD;
	mul.rn.f32 	%f77, %f72, %f76;
	mov.f32 	%f78, 0f3F666666;
	mul.rn.f32 	%f79, %f78, %f74;
	mov.u32 	%r160, _ZZ7pairHMMiPcP7NUM_ADDPfS2_S2_S2_E22haplotype_base_in_char;
	add.s32 	%r53, %r160, %r188;
	ld.shared.u8 	%rs17, [%r53];
	and.b16  	%rs18, %rs30, 255;
	setp.eq.s16 	%p31, %rs17, %rs18;
	selp.f32 	%f80, %f106, %f105, %p31;
	mul.rn.f32 	%f118, %f80, %f121;
	fma.rn.f32 	%f120, %f125, 0f3DCCCCCD, %f75;
	ld.shared.f32 	%f81, [%r6];
	fma.rn.f32 	%f119, %f81, %f108, %f77;
	fma.rn.f32 	%f36, %f107, %f81, %f79;
	add.s32 	%r189, %r188, 1;
	ld.shared.u32 	%r161, [_ZZ7pairHMMiPcP7NUM_ADDPfS2_S2_S2_E5round];
	add.s32 	%r163, %r161, -1;
	setp.eq.s32 	%p32, %r186, %r163;
	and.pred  	%p2, %p29, %p32;
	add.rn.f32 	%f82, %f118, %f119;
	add.rn.f32 	%f37, %f126, %f82;
	selp.f32 	%f124, %f37, %f126, %p2;
	setp.ge.s32 	%p33, %r189, %r52;
	@%p33 bra 	$L__BB0_41;
	ld.shared.f32 	%f83, [%r7];
	ld.shared.f32 	%f84, [%r8];
	add.rn.f32 	%f85, %f83, %f84;
	mul.rn.f32 	%f86, %f118, %f109;
	mov.f32 	%f87, 0f3DCCCCCD;
	mul.rn.f32 	%f88, %f83, %f87;
	ld.shared.u8 	%rs19, [%r53+1];
	and.b16  	%rs20, %rs30, 255;
	setp.eq.s16 	%p34, %rs19, %rs20;
	selp.f32 	%f89, %f106, %f105, %p34;
	mov.f32 	%f90, 0f3F666666;
	mul.rn.f32 	%f91, %f90, %f85;
	mul.rn.f32 	%f122, %f89, %f36;
	ld.shared.f32 	%f92, [%r9];
	fma.rn.f32 	%f123, %f92, %f108, %f88;
	fma.rn.f32 	%f125, %f120, 0f3DCCCCCD, %f86;
	fma.rn.f32 	%f121, %f107, %f92, %f91;
	add.s32 	%r189, %r188, 2;
	not.pred 	%p35, %p2;
	mov.f32 	%f124, %f126;
	@%p35 bra 	$L__BB0_41;
	add.rn.f32 	%f93, %f122, %f123;
	add.rn.f32 	%f124, %f37, %f93;
$L__BB0_41:
	setp.ne.s32 	%p36, %r2, %r48;
	bar.sync 	0;
	st.shared.f32 	[%r6+4], %f118;
	st.shared.f32 	[%r5+4], %f120;
	st.shared.f32 	[%r4+4], %f119;
	st.shared.f32 	[%r9+4], %f122;
	st.shared.f32 	[%r8+4], %f125;
	st.shared.f32 	[%r7+4], %f123;
	ld.shared.u32 	%r164, [_ZZ7pairHMMiPcP7NUM_ADDPfS2_S2_S2_E5round];
	add.s32 	%r165, %r164, -1;
	setp.ge.s32 	%p37, %r186, %r165;
	or.pred  	%p38, %p37, %p36;
	@%p38 bra 	$L__BB0_43;
	ld.shared.u64 	%rd55, [_ZZ7pairHMMiPcP7NUM_ADDPfS2_S2_S2_E3MGG];
	mul.wide.s32 	%rd56, %r189, 4;
	add.s64 	%rd57, %rd55, %rd56;
	st.f32 	[%rd57+-4], %f122;
	ld.shared.u64 	%rd58, [_ZZ7pairHMMiPcP7NUM_ADDPfS2_S2_S2_E3IGG];
	add.s64 	%rd59, %rd58, %rd56;
	st.f32 	[%rd59+-4], %f123;
	ld.shared.u64 	%rd60, [_ZZ7pairHMMiPcP7NUM_ADDPfS2_S2_S2_E3DGG];
	add.s64 	%rd61, %rd60, %rd56;
	st.f32 	[%rd61+-4], %f125;
	ld.shared.u64 	%rd62, [_ZZ7pairHMMiPcP7NUM_ADDPfS2_S2_S2_E3MGG];
	add.s64 	%rd63, %rd62, %rd56;
	st.f32 	[%rd63+-8], %f118;
	ld.shared.u64 	%rd64, [_ZZ7pairHMMiPcP7NUM_ADDPfS2_S2_S2_E3IGG];
	add.s64 	%rd65, %rd64, %rd56;
	st.f32 	[%rd65+-8], %f119;
	ld.shared.u64 	%rd66, [_ZZ7pairHMMiPcP7NUM_ADDPfS2_S2_S2_E3DGG];
	add.s64 	%rd67, %rd66, %rd56;
	st.f32 	[%rd67+-8], %f120;
$L__BB0_43:
	bar.sync 	0;
	add.s32 	%r187, %r187, 1;
	ld.shared.u16 	%rs32, [_ZZ7pairHMMiPcP7NUM_ADDPfS2_S2_S2_E21read_haplotype_number+2];
	cvt.s32.s16 	%r166, %rs32;
	add.s32 	%r167, %r166, 1;
	shr.u32 	%r168, %r167, 31;
	cvt.u16.u32 	%rs22, %r168;
	or.b16  	%rs23, %rs32, %rs22;
	xor.b16  	%rs24, %rs32, %rs22;
	shr.s16 	%rs25, %rs24, 1;
	sub.s16 	%rs26, %rs23, %rs25;
	cvt.s32.s16 	%r170, %rs26;
	add.s32 	%r171, %r48, %r170;
	setp.lt.s32 	%p39, %r187, %r171;
	mov.u32 	%r188, %r189;
	mov.f32 	%f126, %f124;
	@%p39 bra 	$L__BB0_35;
	ld.shared.u32 	%r190, [_ZZ7pairHMMiPcP7NUM_ADDPfS2_S2_S2_E5round];
	mov.f32 	%f126, %f124;
$L__BB0_45:
	add.s32 	%r186, %r186, 1;
	setp.lt.s32 	%p40, %r186, %r190;
	max.u32 	%r172, %r185, %r3;
	sub.s32 	%r185, %r172, %r3;
	@%p40 bra 	$L__BB0_31;
$L__BB0_46:
	add.s32 	%r173, %r191, -1;
	setp.ne.s32 	%p41, %r2, %r173;
	@%p41 bra 	$L__BB0_48;
	mul.wide.s32 	%rd68, %r174, 4;
	add.s64 	%rd69, %rd2, %rd68;
	st.global.f32 	[%rd69], %f126;
$L__BB0_48:
	add.s32 	%r174, %r174, %r10;
	setp.lt.s32 	%p42, %r174, %r64;
	@%p42 bra 	$L__BB0_4;
$L__BB0_49:
	ret;

}


// ===== COMPILED SASS (sm_100) =====

	.target	sm_100

	.elftype	@"ET_EXEC"


//--------------------- .note.nv.tkinfo           --------------------------
	.section	.note.nv.tkinfo,"",@"SHT_NOTE"
	.sectionflags	@"SHF_NOTE_NV_TKINFO"
	.tkinfo
        /*0018*/ 	.word	0x00000002
        /*0030*/ 	.string	""
        /*0030*/ 	.string	"ptxas"
        /*0030*/ 	.string	"Cuda compilation tools, release 13.0, V13.0.88"
        /*0030*/ 	.string	"Build cuda_13.0.r13.0/compiler.36424714_0"
        /*0030*/ 	.string	"-arch sm_100 -m 64 "



//--------------------- .note.nv.cuinfo           --------------------------
	.section	.note.nv.cuinfo,"",@"SHT_NOTE"
	.sectionflags	@"SHF_NOTE_NV_CUINFO"
        /*0018*/ 	.short	0x0002
        /*001a*/ 	.short	0x0064
        /*001c*/ 	.short	0x0082
	.zero		2


//--------------------- .nv.info                  --------------------------
	.section	.nv.info,"",@"SHT_CUDA_INFO"
	.align	4


	//----- nvinfo : EIATTR_REGCOUNT
	.align		4
        /*0000*/ 	.byte	0x04, 0x2f
        /*0002*/ 	.short	(.L_1 - .L_0)
	.align		4
.L_0:
        /*0004*/ 	.word	index@(_Z7pairHMMiPcP7NUM_ADDPfS2_S2_S2_)
        /*0008*/ 	.word	0x00000028


	//----- nvinfo : EIATTR_FRAME_SIZE
	.align		4
.L_1:
        /*000c*/ 	.byte	0x04, 0x11
        /*000e*/ 	.short	(.L_3 - .L_2)
	.align		4
.L_2:
        /*0010*/ 	.word	index@($__internal_1_$__cuda_sm3x_div_rn_noftz_f32_slowpath)
        /*0014*/ 	.word	0x00000000


	//----- nvinfo : EIATTR_FRAME_SIZE
	.align		4
.L_3:
        /*0018*/ 	.byte	0x04, 0x11
        /*001a*/ 	.short	(.L_5 - .L_4)
	.align		4
.L_4:
        /*001c*/ 	.word	index@($__internal_0_$__cuda_sm20_div_rn_f64_full)
        /*0020*/ 	.word	0x00000000


	//----- nvinfo : EIATTR_FRAME_SIZE
	.align		4
.L_5:
        /*0024*/ 	.byte	0x04, 0x11
        /*0026*/ 	.short	(.L_7 - .L_6)
	.align		4
.L_6:
        /*0028*/ 	.word	index@(_Z7pairHMMiPcP7NUM_ADDPfS2_S2_S2_)
        /*002c*/ 	.word	0x00000000


	//----- nvinfo : EIATTR_MIN_STACK_SIZE
	.align		4
.L_7:
        /*0030*/ 	.byte	0x04, 0x12
        /*0032*/ 	.short	(.L_9 - .L_8)
	.align		4
.L_8:
        /*0034*/ 	.word	index@(_Z7pairHMMiPcP7NUM_ADDPfS2_S2_S2_)
        /*0038*/ 	.word	0x00000000
.L_9:


//--------------------- .nv.compat                --------------------------
	.section	.nv.compat,"",@"SHT_CUDA_COMPAT_INFO"
	.align	4
        /*0000*/ 	.byte	0x02, 0x09, 0x00, 0x00, 0x02, 0x02, 0x01, 0x00, 0x02, 0x05, 0x05, 0x00, 0x03, 0x07, 0x01, 0x01
        /*0010*/ 	.byte	0x02, 0x03, 0x00, 0x00, 0x02, 0x06, 0x01, 0x00, 0x04, 0x0b, 0x08, 0x00, 0x01, 0x00, 0x00, 0x00
        /*0020*/ 	.byte	0x00, 0x00, 0x00, 0x00


//--------------------- .nv.info._Z7pairHMMiPcP7NUM_ADDPfS2_S2_S2_ --------------------------
	.section	.nv.info._Z7pairHMMiPcP7NUM_ADDPfS2_S2_S2_,"",@"SHT_CUDA_INFO"
	.sectionflags	@""
	.align	4


	//----- nvinfo : EIATTR_CUDA_API_VERSION
	.align		4
        /*0000*/ 	.byte	0x04, 0x37
        /*0002*/ 	.short	(.L_11 - .L_10)
.L_10:
        /*0004*/ 	.word	0x00000082


	//----- nvinfo : EIATTR_KPARAM_INFO
	.align		4
.L_11:
        /*0008*/ 	.byte	0x04, 0x17
        /*000a*/ 	.short	(.L_13 - .L_12)
.L_12:
        /*000c*/ 	.word	0x00000000
        /*0010*/ 	.short	0x0006
        /*0012*/ 	.short	0x0030
        /*0014*/ 	.byte	0x00, 0xf5, 0x21, 0x00


	//----- nvinfo : EIATTR_KPARAM_INFO
	.align		4
.L_13:
        /*0018*/ 	.byte	0x04, 0x17
        /*001a*/ 	.short	(.L_15 - .L_14)
.L_14:
        /*001c*/ 	.word	0x00000000
        /*0020*/ 	.short	0x0005
        /*0022*/ 	.short	0x0028
        /*0024*/ 	.byte	0x00, 0xf5, 0x21, 0x00


	//----- nvinfo : EIATTR_KPARAM_INFO
	.align		4
.L_15:
        /*0028*/ 	.byte	0x04, 0x17
        /*002a*/ 	.short	(.L_17 - .L_16)
.L_16:
        /*002c*/ 	.word	0x00000000
        /*0030*/ 	.short	0x0004
        /*0032*/ 	.short	0x0020
        /*0034*/ 	.byte	0x00, 0xf5, 0x21, 0x00


	//----- nvinfo : EIATTR_KPARAM_INFO
	.align		4
.L_17:
        /*0038*/ 	.byte	0x04, 0x17
        /*003a*/ 	.short	(.L_19 - .L_18)
.L_18:
        /*003c*/ 	.word	0x00000000
        /*0040*/ 	.short	0x0003
        /*0042*/ 	.short	0x0018
        /*0044*/ 	.byte	0x00, 0xf5, 0x21, 0x00


	//----- nvinfo : EIATTR_KPARAM_INFO
	.align		4
.L_19:
        /*0048*/ 	.byte	0x04, 0x17
        /*004a*/ 	.short	(.L_21 - .L_20)
.L_20:
        /*004c*/ 	.word	0x00000000
        /*0050*/ 	.short	0x0002
        /*0052*/ 	.short	0x0010
        /*0054*/ 	.byte	0x00, 0xf5, 0x21, 0x00


	//----- nvinfo : EIATTR_KPARAM_INFO
	.align		4
.L_21:
        /*0058*/ 	.byte	0x04, 0x17
        /*005a*/ 	.short	(.L_23 - .L_22)
.L_22:
        /*005c*/ 	.word	0x00000000
        /*0060*/ 	.short	0x0001
        /*0062*/ 	.short	0x0008
        /*0064*/ 	.byte	0x00, 0xf5, 0x21, 0x00


	//----- nvinfo : EIATTR_KPARAM_INFO
	.align		4
.L_23:
        /*0068*/ 	.byte	0x04, 0x17
        /*006a*/ 	.short	(.L_25 - .L_24)
.L_24:
        /*006c*/ 	.word	0x00000000
        /*0070*/ 	.short	0x0000
        /*0072*/ 	.short	0x0000
        /*0074*/ 	.byte	0x00, 0xf0, 0x11, 0x00


	//----- nvinfo : EIATTR_SPARSE_MMA_MASK
	.align		4
.L_25:
        /*0078*/ 	.byte	0x03, 0x50
        /*007a*/ 	.short	0x0000


	//----- nvinfo : EIATTR_MAXREG_COUNT
	.align		4
        /*007c*/ 	.byte	0x03, 0x1b
        /*007e*/ 	.short	0x00ff


	//----- nvinfo : EIATTR_NUM_BARRIERS
	.align		4
        /*0080*/ 	.byte	0x02, 0x4c
        /*0082*/ 	.byte	0x01
	.zero		1


	//----- nvinfo : EIATTR_MERCURY_ISA_VERSION
	.align		4
        /*0084*/ 	.byte	0x03, 0x5f
        /*0086*/ 	.short	0x0101


	//----- nvinfo : EIATTR_VRC_CTA_INIT_COUNT
	.align		4
        /*0088*/ 	.byte	0x02, 0x4a
	.zero		1
	.zero		1


	//----- nvinfo : EIATTR_EXIT_INSTR_OFFSETS
	.align		4
        /*008c*/ 	.byte	0x04, 0x1c
        /*008e*/ 	.short	(.L_27 - .L_26)


	//   ....[0]....
.L_26:
        /*0090*/ 	.word	0x00000170


	//   ....[1]....
        /*0094*/ 	.word	0x00002120


	//----- nvinfo : EIATTR_CRS_STACK_SIZE
	.align		4
.L_27:
        /*0098*/ 	.byte	0x04, 0x1e
        /*009a*/ 	.short	(.L_29 - .L_28)
.L_28:
        /*009c*/ 	.word	0x00000000


	//----- nvinfo : EIATTR_CBANK_PARAM_SIZE
	.align		4
.L_29:
        /*00a0*/ 	.byte	0x03, 0x19
        /*00a2*/ 	.short	0x0038


	//----- nvinfo : EIATTR_PARAM_CBANK
	.align		4
        /*00a4*/ 	.byte	0x04, 0x0a
        /*00a6*/ 	.short	(.L_31 - .L_30)
	.align		4
.L_30:
        /*00a8*/ 	.word	index@(.nv.constant0._Z7pairHMMiPcP7NUM_ADDPfS2_S2_S2_)
        /*00ac*/ 	.short	0x0380
        /*00ae*/ 	.short	0x0038


	//----- nvinfo : EIATTR_SW_WAR
	.align		4
.L_31:
        /*00b0*/ 	.byte	0x04, 0x36
        /*00b2*/ 	.short	(.L_33 - .L_32)
.L_32:
        /*00b4*/ 	.word	0x00000008
.L_33:


//--------------------- .nv.callgraph             --------------------------
	.section	.nv.callgraph,"",@"SHT_CUDA_CALLGRAPH"
	.align	4
	.sectionentsize	8
	.align		4
        /*0000*/ 	.word	0x00000000
	.align		4
        /*0004*/ 	.word	0xffffffff
	.align		4
        /*0008*/ 	.word	0x00000000
	.align		4
        /*000c*/ 	.word	0xfffffffe
	.align		4
        /*0010*/ 	.word	0x00000000
	.align		4
        /*0014*/ 	.word	0xfffffffd
	.align		4
        /*0018*/ 	.word	0x00000000
	.align		4
        /*001c*/ 	.word	0xfffffffc


//--------------------- .text._Z7pairHMMiPcP7NUM_ADDPfS2_S2_S2_ --------------------------
	.section	.text._Z7pairHMMiPcP7NUM_ADDPfS2_S2_S2_,"ax",@progbits
	.align	128
        .global         _Z7pairHMMiPcP7NUM_ADDPfS2_S2_S2_
        .type           _Z7pairHMMiPcP7NUM_ADDPfS2_S2_S2_,@function
        .size           _Z7pairHMMiPcP7NUM_ADDPfS2_S2_S2_,(.L_x_45 - _Z7pairHMMiPcP7NUM_ADDPfS2_S2_S2_)
        .other          _Z7pairHMMiPcP7NUM_ADDPfS2_S2_S2_,@"STO_CUDA_ENTRY STV_DEFAULT"
_Z7pairHMMiPcP7NUM_ADDPfS2_S2_S2_:
.text._Z7pairHMMiPcP7NUM_ADDPfS2_S2_S2_:
[----:B------:R-:W-:Y:S01]  /*0000*/  LDC R1, c[0x0][0x37c] ;  /* 0x0000df00ff017b82 */ /* 0x000fe20000000800 */
[----:B------:R-:W0:Y:S07]  /*0010*/  S2R R0, SR_TID.X ;  /* 0x0000000000007919 */ /* 0x000e2e0000002100 */
[----:B------:R-:W1:Y:S01]  /*0020*/  S2UR UR4, SR_CTAID.X ;  /* 0x00000000000479c3 */ /* 0x000e620000002500 */
[----:B------:R-:W-:Y:S01]  /*0030*/  BSSY.RECONVERGENT B0, `(.L_x_0) ;  /* 0x0000011000007945 */ /* 0x000fe20003800200 */
[----:B-1----:R-:W-:Y:S01]  /*0040*/  IMAD.U32 R2, RZ, RZ, UR4 ;  /* 0x00000004ff027e24 */ /* 0x002fe2000f8e00ff */
[----:B0-----:R-:W-:-:S13]  /*0050*/  ISETP.NE.AND P0, PT, R0, RZ, PT ;  /* 0x000000ff0000720c */ /* 0x001fda0003f05270 */
[----:B------:R-:W-:Y:S05]  /*0060*/  @P0 BRA `(.L_x_1) ;  /* 0x0000000000340947 */ /* 0x000fea0003800000 */
[----:B------:R-:W0:Y:S01]  /*0070*/  S2UR UR5, SR_CgaCtaId ;  /* 0x00000000000579c3 */ /* 0x000e220000008800 */
[----:B------:R-:W-:Y:S01]  /*0080*/  UMOV UR4, 0x400 ;  /* 0x0000040000047882 */ /* 0x000fe20000000000 */
[----:B------:R-:W-:-:S06]  /*0090*/  IMAD R3, R2, 0x1f4, RZ ;  /* 0x000001f402037824 */ /* 0x000fcc00078e02ff */
[----:B------:R-:W1:Y:S08]  /*00a0*/  LDC.64 R4, c[0x0][0x3a0] ;  /* 0x0000e800ff047b82 */ /* 0x000e700000000a00 */
[----:B------:R-:W2:Y:S08]  /*00b0*/  LDC.64 R6, c[0x0][0x3b0] ;  /* 0x0000ec00ff067b82 */ /* 0x000eb00000000a00 */
[----:B------:R-:W3:Y:S01]  /*00c0*/  LDC.64 R8, c[0x0][0x3a8] ;  /* 0x0000ea00ff087b82 */ /* 0x000ee20000000a00 */
[----:B0-----:R-:W-:Y:S01]  /*00d0*/  ULEA UR4, UR5, UR4, 0x18 ;  /* 0x0000000405047291 */ /* 0x001fe2000f8ec0ff */
[----:B-1----:R-:W-:-:S08]  /*00e0*/  IMAD.WIDE.U32 R4, R3, 0x4, R4 ;  /* 0x0000000403047825 */ /* 0x002fd000078e0004 */
[----:B------:R0:W-:Y:S01]  /*00f0*/  STS.64 [UR4+0x20], R4 ;  /* 0x00002004ff007988 */ /* 0x0001e20008000a04 */
[----:B--2---:R-:W-:-:S05]  /*0100*/  IMAD.WIDE.U32 R6, R3, 0x4, R6 ;  /* 0x0000000403067825 */ /* 0x004fca00078e0006 */
[----:B------:R0:W-:Y:S01]  /*0110*/  STS.64 [UR4+0x30], R6 ;  /* 0x00003006ff007988 */ /* 0x0001e20008000a04 */
[----:B---3--:R-:W-:-:S05]  /*0120*/  IMAD.WIDE.U32 R8, R3, 0x4, R8 ;  /* 0x0000000403087825 */ /* 0x008fca00078e0008 */
[----:B------:R0:W-:Y:S02]  /*0130*/  STS.64 [UR4+0x28], R8 ;  /* 0x00002808ff007988 */ /* 0x0001e40008000a04 */
.L_x_1:
[----:B------:R-:W-:Y:S05]  /*0140*/  BSYNC.RECONVERGENT B0 ;  /* 0x0000000000007941 */ /* 0x000fea0003800200 */
.L_x_0:
[----:B------:R-:W1:Y:S02]  /*0150*/  LDCU UR4, c[0x0][0x380] ;  /* 0x00007000ff0477ac */ /* 0x000e640008000800 */
[----:B-1----:R-:W-:-:S13]  /*0160*/  ISETP.GE.AND P0, PT, R2, UR4, PT ;  /* 0x0000000402007c0c */ /* 0x002fda000bf06270 */
[----:B------:R-:W-:Y:S05]  /*0170*/  @P0 EXIT ;  /* 0x000000000000094d */ /* 0x000fea0003800000 */
[----:B------:R-:W1:Y:S01]  /*0180*/  S2UR UR10, SR_CgaCtaId ;  /* 0x00000000000a79c3 */ /* 0x000e620000008800 */
[----:B------:R-:W-:Y:S01]  /*0190*/  UMOV UR9, 0x400 ;  /* 0x0000040000097882 */ /* 0x000fe20000000000 */
[----:B------:R-:W2:Y:S01]  /*01a0*/  LDCU.64 UR12, c[0x0][0x358] ;  /* 0x00006b00ff0c77ac */ /* 0x000ea20008000a00 */
[----:B------:R-:W-:-:S05]  /*01b0*/  UIADD3 UR4, UPT, UPT, UR9, 0x63c, URZ ;  /* 0x0000063c09047890 */ /* 0x000fca000fffe0ff */
[----:B------:R-:W3:Y:S01]  /*01c0*/  LDC R3, c[0x0][0x360] ;  /* 0x0000d800ff037b82 */ /* 0x000ee20000000800 */
[----:B------:R-:W-:Y:S02]  /*01d0*/  UIADD3 UR5, UPT, UPT, UR9, 0x438, URZ ;  /* 0x0000043809057890 */ /* 0x000fe4000fffe0ff */
[----:B------:R-:W-:Y:S02]  /*01e0*/  UIADD3 UR6, UPT, UPT, UR9, 0x234, URZ ;  /* 0x0000023409067890 */ /* 0x000fe4000fffe0ff */
[----:B------:R-:W-:Y:S02]  /*01f0*/  UIADD3 UR7, UPT, UPT, UR9, 0xc48, URZ ;  /* 0x00000c4809077890 */ /* 0x000fe4000fffe0ff */
[----:B------:R-:W-:Y:S01]  /*0200*/  UIADD3 UR8, UPT, UPT, UR9, 0xa44, URZ ;  /* 0x00000a4409087890 */ /* 0x000fe2000fffe0ff */
[----:B0-----:R-:W0:Y:S01]  /*0210*/  LDC R5, c[0x0][0x370] ;  /* 0x0000dc00ff057b82 */ /* 0x001e220000000800 */
[----:B------:R-:W-:Y:S02]  /*0220*/  UIADD3 UR9, UPT, UPT, UR9, 0x840, URZ ;  /* 0x0000084009097890 */ /* 0x000fe4000fffe0ff */
[----:B-1----:R-:W-:-:S02]  /*0230*/  ULEA UR4, UR10, UR4, 0x18 ;  /* 0x000000040a047291 */ /* 0x002fc4000f8ec0ff */
[----:B------:R-:W-:Y:S02]  /*0240*/  ULEA UR5, UR10, UR5, 0x18 ;  /* 0x000000050a057291 */ /* 0x000fe4000f8ec0ff */
[----:B------:R-:W-:Y:S02]  /*0250*/  ULEA UR6, UR10, UR6, 0x18 ;  /* 0x000000060a067291 */ /* 0x000fe4000f8ec0ff */
[----:B------:R-:W-:Y:S01]  /*0260*/  ULEA UR7, UR10, UR7, 0x18 ;  /* 0x000000070a077291 */ /* 0x000fe2000f8ec0ff */
[C---:B------:R-:W-:Y:S01]  /*0270*/  LEA R4, R0.reuse, UR4, 0x2 ;  /* 0x0000000400047c11 */ /* 0x040fe2000f8e10ff */
[----:B------:R-:W-:Y:S01]  /*0280*/  ULEA UR8, UR10, UR8, 0x18 ;  /* 0x000000080a087291 */ /* 0x000fe2000f8ec0ff */
[C---:B------:R-:W-:Y:S01]  /*0290*/  LEA R6, R0.reuse, UR5, 0x2 ;  /* 0x0000000500067c11 */ /* 0x040fe2000f8e10ff */
[----:B------:R-:W-:Y:S01]  /*02a0*/  ULEA UR9, UR10, UR9, 0x18 ;  /* 0x000000090a097291 */ /* 0x000fe2000f8ec0ff */
[C---:B------:R-:W-:Y:S02]  /*02b0*/  LEA R7, R0.reuse, UR6, 0x2 ;  /* 0x0000000600077c11 */ /* 0x040fe4000f8e10ff */
[----:B------:R-:W-:-:S02]  /*02c0*/  LEA R8, R0, UR7, 0x2 ;  /* 0x0000000700087c11 */ /* 0x000fc4000f8e10ff */
[C---:B------:R-:W-:Y:S02]  /*02d0*/  LEA R9, R0.reuse, UR8, 0x2 ;  /* 0x0000000800097c11 */ /* 0x040fe4000f8e10ff */
[----:B--2---:R-:W-:-:S07]  /*02e0*/  LEA R10, R0, UR9, 0x2 ;  /* 0x00000009000a7c11 */ /* 0x004fce000f8e10ff */
.L_x_27:
[----:B------:R-:W-:Y:S01]  /*02f0*/  ISETP.NE.AND P0, PT, R0, RZ, PT ;  /* 0x000000ff0000720c */ /* 0x000fe20003f05270 */
[----:B------:R-:W-:Y:S01]  /*0300*/  BSSY.RECONVERGENT B0, `(.L_x_2) ;  /* 0x0000031000007945 */ /* 0x000fe20003800200 */
[----:B---3--:R-:W-:-:S11]  /*0310*/  VIADD R11, R3, 0xffffffff ;  /* 0xffffffff030b7836 */ /* 0x008fd60000000000 */
[----:B-----5:R-:W-:Y:S05]  /*0320*/  @P0 BRA `(.L_x_3) ;  /* 0x0000000000b80947 */ /* 0x020fea0003800000 */
[----:B------:R-:W1:Y:S02]  /*0330*/  LDC.64 R18, c[0x0][0x390] ;  /* 0x0000e400ff127b82 */ /* 0x000e640000000a00 */
[----:B-1----:R-:W-:-:S05]  /*0340*/  IMAD.WIDE R18, R2, 0x8, R18 ;  /* 0x0000000802127825 */ /* 0x002fca00078e0212 */
[----:B------:R-:W2:Y:S04]  /*0350*/  LDG.E R12, desc[UR12][R18.64] ;  /* 0x0000000c120c7981 */ /* 0x000ea8000c1e1900 */
[----:B------:R1:W3:Y:S01]  /*0360*/  LDG.E R24, desc[UR12][R18.64+0x4] ;  /* 0x0000040c12187981 */ /* 0x0002e2000c1e1900 */
[----:B------:R-:W4:Y:S01]  /*0370*/  I2F.U32.RP R25, R3 ;  /* 0x0000000300197306 */ /* 0x000f220000209000 */
[----:B------:R-:W5:Y:S01]  /*0380*/  S2UR UR5, SR_CgaCtaId ;  /* 0x00000000000579c3 */ /* 0x000f620000008800 */
[----:B------:R-:W-:Y:S01]  /*0390*/  ISETP.NE.U32.AND P0, PT, R3, RZ, PT ;  /* 0x000000ff0300720c */ /* 0x000fe20003f05070 */
[----:B------:R-:W-:-:S05]  /*03a0*/  UMOV UR4, 0x400 ;  /* 0x0000040000047882 */ /* 0x000fca0000000000 */
[----:B----4-:R-:W4:Y:S01]  /*03b0*/  MUFU.RCP R25, R25 ;  /* 0x0000001900197308 */ /* 0x010f220000001000 */
[----:B-----5:R-:W-:Y:S01]  /*03c0*/  ULEA UR4, UR5, UR4, 0x18 ;  /* 0x0000000405047291 */ /* 0x020fe2000f8ec0ff */
[----:B----4-:R-:W-:-:S06]  /*03d0*/  VIADD R20, R25, 0xffffffe ;  /* 0x0ffffffe19147836 */ /* 0x010fcc0000000000 */
[----:B------:R4:W5:Y:S02]  /*03e0*/  F2I.FTZ.U32.TRUNC.NTZ R21, R20 ;  /* 0x0000001400157305 */ /* 0x000964000021f000 */
[----:B----4-:R-:W-:Y:S02]  /*03f0*/  IMAD.MOV.U32 R20, RZ, RZ, RZ ;  /* 0x000000ffff147224 */ /* 0x010fe400078e00ff */
[----:B-----5:R-:W-:-:S04]  /*0400*/  IMAD.MOV R26, RZ, RZ, -R21 ;  /* 0x000000ffff1a7224 */ /* 0x020fc800078e0a15 */
[----:B------:R-:W-:-:S04]  /*0410*/  IMAD R27, R26, R3, RZ ;  /* 0x000000031a1b7224 */ /* 0x000fc800078e02ff */
[----:B------:R-:W-:Y:S01]  /*0420*/  IMAD.HI.U32 R21, R21, R27, R20 ;  /* 0x0000001b15157227 */ /* 0x000fe200078e0014 */
[----:B--2---:R-:W-:Y:S01]  /*0430*/  PRMT R28, R12, 0x9910, RZ ;  /* 0x000099100c1c7816 */ /* 0x004fe200000000ff */
[----:B------:R2:W-:Y:S04]  /*0440*/  STS [UR4], R12 ;  /* 0x0000000cff007988 */ /* 0x0005e80008000804 */
[----:B-1----:R-:W-:Y:S02]  /*0450*/  IMAD.IADD R18, R11, 0x1, R28 ;  /* 0x000000010b127824 */ /* 0x002fe400078e021c */
[----:B------:R-:W-:Y:S02]  /*0460*/  VIADD R20, R28, 0x7f ;  /* 0x0000007f1c147836 */ /* 0x000fe40000000000 */
[----:B------:R-:W-:-:S03]  /*0470*/  IMAD.HI.U32 R26, R21, R18, RZ ;  /* 0x00000012151a7227 */ /* 0x000fc600078e00ff */
[----:B------:R-:W-:Y:S01]  /*0480*/  LEA.HI R20, R20, R20, RZ, 0x7 ;  /* 0x0000001414147211 */ /* 0x000fe200078f38ff */
[----:B------:R-:W-:Y:S02]  /*0490*/  IMAD.MOV R30, RZ, RZ, -R26 ;  /* 0x000000ffff1e7224 */ /* 0x000fe400078e0a1a */
[----:B------:R-:W-:Y:S01]  /*04a0*/  VIADD R28, R28, 0x1f ;  /* 0x0000001f1c1c7836 */ /* 0x000fe20000000000 */
[----:B------:R-:W-:Y:S01]  /*04b0*/  LOP3.LUT R21, R20, 0xffffff80, RZ, 0xc0, !PT ;  /* 0xffffff8014157812 */ /* 0x000fe200078ec0ff */
[----:B------:R-:W-:Y:S02]  /*04c0*/  IMAD R30, R3, R30, R18 ;  /* 0x0000001e031e7224 */ /* 0x000fe400078e0212 */
[----:B------:R-:W3:Y:S01]  /*04d0*/  LDC.64 R18, c[0x0][0x388] ;  /* 0x0000e200ff127b82 */ /* 0x000ee20000000a00 */
[C---:B------:R-:W-:Y:S01]  /*04e0*/  IMAD.SHL.U32 R20, R28.reuse, 0x4, RZ ;  /* 0x000000041c147824 */ /* 0x040fe200078e00ff */
[----:B------:R-:W-:Y:S02]  /*04f0*/  LOP3.LUT R28, R28, 0xffffffe0, RZ, 0xc0, !PT ;  /* 0xffffffe01c1c7812 */ /* 0x000fe400078ec0ff */
[----:B------:R-:W-:-:S03]  /*0500*/  ISETP.GE.U32.AND P2, PT, R30, R3, PT ;  /* 0x000000031e00720c */ /* 0x000fc60003f46070 */
[----:B------:R2:W-:Y:S10]  /*0510*/  STS [UR4+0x3c], R28 ;  /* 0x00003c1cff007988 */ /* 0x0005f40008000804 */
[----:B------:R-:W-:-:S02]  /*0520*/  @P2 IMAD.IADD R30, R30, 0x1, -R3 ;  /* 0x000000011e1e2824 */ /* 0x000fc400078e0a03 */
[----:B------:R-:W-:-:S03]  /*0530*/  @P2 VIADD R26, R26, 0x1 ;  /* 0x000000011a1a2836 */ /* 0x000fc60000000000 */
[----:B------:R-:W-:Y:S02]  /*0540*/  ISETP.GE.U32.AND P1, PT, R30, R3, PT ;  /* 0x000000031e00720c */ /* 0x000fe40003f26070 */
[----:B---3--:R-:W-:-:S04]  /*0550*/  IADD3 R18, P3, PT, R24, R18, RZ ;  /* 0x0000001218127210 */ /* 0x008fc80007f7e0ff */
[----:B------:R-:W-:Y:S02]  /*0560*/  LEA.HI.X.SX32 R19, R24, R19, 0x1, P3 ;  /* 0x0000001318137211 */ /* 0x000fe400018f0eff */
[----:B------:R-:W-:-:S03]  /*0570*/  IADD3 R24, P2, PT, R21, R18, RZ ;  /* 0x0000001215187210 */ /* 0x000fc60007f5e0ff */
[----:B------:R2:W-:Y:S01]  /*0580*/  STS.64 [UR4+0x8], R18 ;  /* 0x00000812ff007988 */ /* 0x0005e20008000a04 */
[----:B------:R-:W-:Y:S01]  /*0590*/  LEA.HI.X.SX32 R25, R21, R19, 0x1, P2 ;  /* 0x0000001315197211 */ /* 0x000fe200010f0eff */
[----:B------:R-:W-:Y:S01]  /*05a0*/  @P1 VIADD R26, R26, 0x1 ;  /* 0x000000011a1a1836 */ /* 0x000fe20000000000 */
[----:B------:R-:W-:Y:S02]  /*05b0*/  LOP3.LUT R21, R20, 0xffffff80, RZ, 0xc0, !PT ;  /* 0xffffff8014157812 */ /* 0x000fe400078ec0ff */
[----:B------:R-:W-:Y:S01]  /*05c0*/  @!P0 LOP3.LUT R26, RZ, R3, RZ, 0x33, !PT ;  /* 0x00000003ff1a8212 */ /* 0x000fe200078e33ff */
[----:B------:R2:W-:Y:S02]  /*05d0*/  STS.64 [UR4+0x10], R24 ;  /* 0x00001018ff007988 */ /* 0x0005e40008000a04 */
[----:B------:R-:W-:Y:S02]  /*05e0*/  IMAD.WIDE R20, R21, 0x4, R24 ;  /* 0x0000000415147825 */ /* 0x000fe400078e0218 */
[----:B------:R2:W-:Y:S04]  /*05f0*/  STS [UR4+0x38], R26 ;  /* 0x0000381aff007988 */ /* 0x0005e80008000804 */
[----:B------:R2:W-:Y:S02]  /*0600*/  STS.64 [UR4+0x18], R20 ;  /* 0x00001814ff007988 */ /* 0x0005e40008000a04 */
.L_x_3:
[----:B------:R-:W-:Y:S05]  /*0610*/  BSYNC.RECONVERGENT B0 ;  /* 0x0000000000007941 */ /* 0x000fea0003800200 */
.L_x_2:
[----:B------:R-:W1:Y:S08]  /*0620*/  S2UR UR5, SR_CgaCtaId ;  /* 0x00000000000579c3 */ /* 0x000e700000008800 */
[----:B------:R-:W-:Y:S01]  /*0630*/  BAR.SYNC.DEFER_BLOCKING 0x0 ;  /* 0x0000000000007b1d */ /* 0x000fe20000010000 */
[----:B------:R-:W-:-:S05]  /*0640*/  ISETP.NE.U32.AND P2, PT, R3, RZ, PT ;  /* 0x000000ff0300720c */ /* 0x000fca0003f45070 */
[----:B------:R-:W-:Y:S01]  /*0650*/  UMOV UR4, 0x400 ;  /* 0x0000040000047882 */ /* 0x000fe20000000000 */
[----:B--2---:R-:W2:Y:S08]  /*0660*/  I2F.U32.RP R20, R3 ;  /* 0x0000000300147306 */ /* 0x004eb00000209000 */
[----:B--2---:R-:W2:Y:S01]  /*0670*/  MUFU.RCP R20, R20 ;  /* 0x0000001400147308 */ /* 0x004ea20000001000 */
[----:B-1----:R-:W-:-:S09]  /*0680*/  ULEA UR6, UR5, UR4, 0x18 ;  /* 0x0000000405067291 */ /* 0x002fd2000f8ec0ff */
[----:B------:R-:W1:Y:S01]  /*0690*/  LDS.S16 R12, [UR6+0x2] ;  /* 0x00000206ff0c7984 */ /* 0x000e620008000600 */
[----:B--2---:R-:W-:-:S04]  /*06a0*/  VIADD R21, R20, 0xffffffe ;  /* 0x0ffffffe14157836 */ /* 0x004fc80000000000 */
[----:B------:R-:W2:Y:S02]  /*06b0*/  F2I.FTZ.U32.TRUNC.NTZ R19, R21 ;  /* 0x0000001500137305 */ /* 0x000ea4000021f000 */
[----:B--2---:R-:W-:-:S04]  /*06c0*/  IMAD.MOV R18, RZ, RZ, -R19 ;  /* 0x000000ffff127224 */ /* 0x004fc800078e0a13 */
[----:B------:R-:W-:Y:S02]  /*06d0*/  IMAD R25, R18, R3, RZ ;  /* 0x0000000312197224 */ /* 0x000fe400078e02ff */
[----:B------:R-:W-:-:S04]  /*06e0*/  IMAD.MOV.U32 R18, RZ, RZ, RZ ;  /* 0x000000ffff127224 */ /* 0x000fc800078e00ff */
[----:B------:R-:W-:-:S04]  /*06f0*/  IMAD.HI.U32 R19, R19, R25, R18 ;  /* 0x0000001913137227 */ /* 0x000fc800078e0012 */
[----:B-1----:R-:W-:-:S05]  /*0700*/  VIADD R12, R12, 0x3 ;  /* 0x000000030c0c7836 */ /* 0x002fca0000000000 */
[----:B------:R-:W-:-:S04]  /*0710*/  LEA.HI R12, R12, R12, RZ, 0x2 ;  /* 0x0000000c0c0c7211 */ /* 0x000fc800078f10ff */
[----:B------:R-:W-:-:S05]  /*0720*/  SHF.R.S32.HI R12, RZ, 0x2, R12 ;  /* 0x00000002ff0c7819 */ /* 0x000fca000001140c */
[----:B------:R-:W-:-:S04]  /*0730*/  IMAD.IADD R18, R11, 0x1, R12 ;  /* 0x000000010b127824 */ /* 0x000fc800078e020c */
[----:B------:R-:W-:-:S04]  /*0740*/  IMAD.HI.U32 R19, R19, R18, RZ ;  /* 0x0000001213137227 */ /* 0x000fc800078e00ff */
[----:B------:R-:W-:-:S04]  /*0750*/  IMAD.MOV R11, RZ, RZ, -R19 ;  /* 0x000000ffff0b7224 */ /* 0x000fc800078e0a13 */
[----:B------:R-:W-:-:S05]  /*0760*/  IMAD R18, R3, R11, R18 ;  /* 0x0000000b03127224 */ /* 0x000fca00078e0212 */
[----:B------:R-:W-:-:S13]  /*0770*/  ISETP.GE.U32.AND P0, PT, R18, R3, PT ;  /* 0x000000031200720c */ /* 0x000fda0003f06070 */
[----:B------:R-:W-:Y:S02]  /*0780*/  @P0 IMAD.IADD R18, R18, 0x1, -R3 ;  /* 0x0000000112120824 */ /* 0x000fe400078e0a03 */
[----:B------:R-:W-:-:S03]  /*0790*/  @P0 VIADD R19, R19, 0x1 ;  /* 0x0000000113130836 */ /* 0x000fc60000000000 */
[----:B------:R-:W-:-:S13]  /*07a0*/  ISETP.GE.U32.AND P1, PT, R18, R3, PT ;  /* 0x000000031200720c */ /* 0x000fda0003f26070 */
[----:B------:R-:W-:Y:S01]  /*07b0*/  @P1 VIADD R19, R19, 0x1 ;  /* 0x0000000113131836 */ /* 0x000fe20000000000 */
[----:B------:R-:W-:-:S04]  /*07c0*/  @!P2 LOP3.LUT R19, RZ, R3, RZ, 0x33, !PT ;  /* 0x00000003ff13a212 */ /* 0x000fc800078e33ff */
[----:B------:R-:W-:-:S13]  /*07d0*/  ISETP.GE.AND P0, PT, R19, 0x1, PT ;  /* 0x000000011300780c */ /* 0x000fda0003f06270 */
[----:B------:R-:W-:Y:S05]  /*07e0*/  @!P0 BRA `(.L_x_4) ;  /* 0x0000000800248947 */ /* 0x000fea0003800000 */
[C---:B------:R-:W-:Y:S01]  /*07f0*/  ISETP.GE.U32.AND P1, PT, R19.reuse, 0x4, PT ;  /* 0x000000041300780c */ /* 0x040fe20003f26070 */
[----:B------:R-:W1:Y:S01]  /*0800*/  LDS.64 R20, [UR6+0x18] ;  /* 0x00001806ff147984 */ /* 0x000e620008000a00 */
[----:B------:R-:W-:Y:S01]  /*0810*/  LOP3.LUT R30, R19, 0x3, RZ, 0xc0, !PT ;  /* 0x00000003131e7812 */ /* 0x000fe200078ec0ff */
[----:B------:R-:W-:-:S03]  /*0820*/  IMAD.MOV.U32 R11, RZ, RZ, RZ ;  /* 0x000000ffff0b7224 */ /* 0x000fc600078e00ff */
[----:B------:R-:W-:-:S07]  /*0830*/  ISETP.NE.AND P0, PT, R30, RZ, PT ;  /* 0x000000ff1e00720c */ /* 0x000fce0003f05270 */
[----:B------:R-:W-:Y:S06]  /*0840*/  @!P1 BRA `(.L_x_5) ;  /* 0x0000000400089947 */ /* 0x000fec0003800000 */
[----:B------:R-:W-:Y:S01]  /*0850*/  UIADD3 UR4, UPT, UPT, UR4, 0x40, URZ ;  /* 0x0000004004047890 */ /* 0x000fe2000fffe0ff */
[----:B------:R-:W-:Y:S01]  /*0860*/  IMAD.IADD R27, R0, 0x1, R3 ;  /* 0x00000001001b7824 */ /* 0x000fe200078e0203 */
[----:B------:R-:W-:Y:S01]  /*0870*/  LOP3.LUT R11, R19, 0x7ffffffc, RZ, 0xc0, !PT ;  /* 0x7ffffffc130b7812 */ /* 0x000fe200078ec0ff */
[C-C-:B------:R-:W-:Y:S01]  /*0880*/  IMAD R31, R3.reuse, 0x2, R0.reuse ;  /* 0x00000002031f7824 */ /* 0x140fe200078e0200 */
[----:B------:R-:W-:Y:S01]  /*0890*/  ULEA UR4, UR5, UR4, 0x18 ;  /* 0x0000000405047291 */ /* 0x000fe2000f8ec0ff */
[--C-:B------:R-:W-:Y:S02]  /*08a0*/  IMAD R33, R3, 0x3, R0.reuse ;  /* 0x0000000303217824 */ /* 0x100fe400078e0200 */
[----:B------:R-:W-:Y:S02]  /*08b0*/  IMAD.MOV.U32 R29, RZ, RZ, R0 ;  /* 0x000000ffff1d7224 */ /* 0x000fe400078e0000 */
[----:B------:R-:W-:Y:S01]  /*08c0*/  IMAD.MOV R28, RZ, RZ, -R11 ;  /* 0x000000ffff1c7224 */ /* 0x000fe200078e0a0b */
[----:B------:R-:W-:-:S02]  /*08d0*/  LEA R32, R27, UR4, 0x2 ;  /* 0x000000041b207c11 */ /* 0x000fc4000f8e10ff */
[----:B------:R-:W-:-:S03]  /*08e0*/  LEA R26, R0, UR4, 0x2 ;  /* 0x00000004001a7c11 */ /* 0x000fc6000f8e10ff */
[----:B------:R-:W-:-:S07]  /*08f0*/  VIADD R32, R32, 0x1 ;  /* 0x0000000120207836 */ /* 0x000fce0000000000 */
.L_x_6:
[----:B------:R-:W-:-:S13]  /*0900*/  ISETP.GE.AND P1, PT, R29, R12, PT ;  /* 0x0000000c1d00720c */ /* 0x000fda0003f26270 */
[----:B-12---:R-:W-:-:S06]  /*0910*/  @!P1 IMAD.WIDE R24, R29, 0x4, R20 ;  /* 0x000000041d189825 */ /* 0x006fcc00078e0214 */
[----:B------:R-:W2:Y:S01]  /*0920*/  @!P1 LD.E R24, desc[UR12][R24.64] ;  /* 0x0000000c18189980 */ /* 0x000ea2000c101900 */
[----:B------:R-:W-:-:S13]  /*0930*/  ISETP.GE.AND P2, PT, R27, R12, PT ;  /* 0x0000000c1b00720c */ /* 0x000fda0003f46270 */
[----:B------:R-:W-:Y:S01]  /*0940*/  @!P2 IMAD.WIDE R18, R27, 0x4, R20 ;  /* 0x000000041b12a825 */ /* 0x000fe200078e0214 */
[C---:B--2---:R-:W-:Y:S02]  /*0950*/  @!P1 PRMT R35, R24.reuse, 0x7770, RZ ;  /* 0x0000777018239816 */ /* 0x044fe400000000ff */
[C---:B------:R-:W-:Y:S02]  /*0960*/  @!P1 PRMT R37, R24.reuse, 0x7771, RZ ;  /* 0x0000777118259816 */ /* 0x040fe400000000ff */
[C---:B------:R-:W-:Y:S01]  /*0970*/  @!P1 PRMT R34, R24.reuse, 0x7772, RZ ;  /* 0x0000777218229816 */ /* 0x040fe200000000ff */
[----:B------:R1:W-:Y:S01]  /*0980*/  @!P1 STS.U8 [R26], R35 ;  /* 0x000000231a009388 */ /* 0x0003e20000000000 */
[----:B------:R-:W-:-:S03]  /*0990*/  @!P1 PRMT R36, R24, 0x7773, RZ ;  /* 0x0000777318249816 */ /* 0x000fc600000000ff */
[----:B------:R2:W-:Y:S04]  /*09a0*/  @!P1 STS.U8 [R26+0x1], R37 ;  /* 0x000001251a009388 */ /* 0x0005e80000000000 */
[----:B------:R-:W-:Y:S04]  /*09b0*/  @!P1 STS.U8 [R26+0x2], R34 ;  /* 0x000002221a009388 */ /* 0x000fe80000000000 */
[----:B------:R-:W-:Y:S04]  /*09c0*/  @!P1 STS.U8 [R26+0x3], R36 ;  /* 0x000003241a009388 */ /* 0x000fe80000000000 */
[----:B------:R-:W3:Y:S01]  /*09d0*/  @!P2 LD.E R18, desc[UR12][R18.64] ;  /* 0x0000000c1212a980 */ /* 0x000ee2000c101900 */
[----:B------:R-:W-:-:S02]  /*09e0*/  ISETP.GE.AND P1, PT, R31, R12, PT ;  /* 0x0000000c1f00720c */ /* 0x000fc40003f26270 */
[C---:B---3--:R-:W-:Y:S02]  /*09f0*/  @!P2 PRMT R19, R18.reuse, 0x7770, RZ ;  /* 0x000077701213a816 */ /* 0x048fe400000000ff */
[C---:B------:R-:W-:Y:S02]  /*0a00*/  @!P2 PRMT R25, R18.reuse, 0x7771, RZ ;  /* 0x000077711219a816 */ /* 0x040fe400000000ff */
[C---:B-1----:R-:W-:Y:S01]  /*0a10*/  @!P2 PRMT R35, R18.reuse, 0x7772, RZ ;  /* 0x000077721223a816 */ /* 0x042fe200000000ff */
[----:B------:R-:W-:Y:S01]  /*0a20*/  @!P2 STS.U8 [R32+-0x1], R19 ;  /* 0xffffff132000a388 */ /* 0x000fe20000000000 */
[----:B--2---:R-:W-:-:S03]  /*0a30*/  @!P2 PRMT R37, R18, 0x7773, RZ ;  /* 0x000077731225a816 */ /* 0x004fc600000000ff */
[----:B------:R1:W-:Y:S04]  /*0a40*/  @!P2 STS.U8 [R32], R25 ;  /* 0x000000192000a388 */ /* 0x0003e80000000000 */
[----:B------:R-:W-:Y:S04]  /*0a50*/  @!P2 STS.U8 [R32+0x1], R35 ;  /* 0x000001232000a388 */ /* 0x000fe80000000000 */
[----:B------:R2:W-:Y:S01]  /*0a60*/  @!P2 STS.U8 [R32+0x2], R37 ;  /* 0x000002252000a388 */ /* 0x0005e20000000000 */
[----:B-1----:R-:W-:-:S06]  /*0a70*/  @!P1 IMAD.WIDE R24, R31, 0x4, R20 ;  /* 0x000000041f189825 */ /* 0x002fcc00078e0214 */
[----:B------:R-:W3:Y:S01]  /*0a80*/  @!P1 LD.E R24, desc[UR12][R24.64] ;  /* 0x0000000c18189980 */ /* 0x000ee2000c101900 */
[----:B------:R-:W-:Y:S01]  /*0a90*/  ISETP.GE.AND P2, PT, R33, R12, PT ;  /* 0x0000000c2100720c */ /* 0x000fe20003f46270 */
[----:B--2---:R-:W-:-:S12]  /*0aa0*/  @!P1 IMAD R37, R3, 0x8, R26 ;  /* 0x0000000803259824 */ /* 0x004fd800078e021a */
[----:B------:R-:W-:Y:S01]  /*0ab0*/  @!P2 IMAD.WIDE R18, R33, 0x4, R20 ;  /* 0x000000042112a825 */ /* 0x000fe200078e0214 */
[C---:B---3--:R-:W-:Y:S02]  /*0ac0*/  @!P1 PRMT R34, R24.reuse, 0x7770, RZ ;  /* 0x0000777018229816 */ /* 0x048fe400000000ff */
[C---:B------:R-:W-:Y:S02]  /*0ad0*/  @!P1 PRMT R36, R24.reuse, 0x7771, RZ ;  /* 0x0000777118249816 */ /* 0x040fe400000000ff */
[C---:B------:R-:W-:Y:S01]  /*0ae0*/  @!P1 PRMT R25, R24.reuse, 0x7772, RZ ;  /* 0x0000777218199816 */ /* 0x040fe200000000ff */
[----:B------:R-:W-:Y:S01]  /*0af0*/  @!P1 STS.U8 [R37], R34 ;  /* 0x0000002225009388 */ /* 0x000fe20000000000 */
[----:B------:R-:W-:-:S03]  /*0b00*/  @!P1 PRMT R35, R24, 0x7773, RZ ;  /* 0x0000777318239816 */ /* 0x000fc600000000ff */
[----:B------:R-:W-:Y:S04]  /*0b10*/  @!P1 STS.U8 [R37+0x1], R36 ;  /* 0x0000012425009388 */ /* 0x000fe80000000000 */
[----:B------:R1:W-:Y:S04]  /*0b20*/  @!P1 STS.U8 [R37+0x2], R25 ;  /* 0x0000021925009388 */ /* 0x0003e80000000000 */
[----:B------:R2:W-:Y:S04]  /*0b30*/  @!P1 STS.U8 [R37+0x3], R35 ;  /* 0x0000032325009388 */ /* 0x0005e80000000000 */
[----:B------:R-:W3:Y:S01]  /*0b40*/  @!P2 LD.E R18, desc[UR12][R18.64] ;  /* 0x0000000c1212a980 */ /* 0x000ee2000c101900 */
[----:B------:R-:W-:-:S02]  /*0b50*/  VIADD R28, R28, 0x4 ;  /* 0x000000041c1c7836 */ /* 0x000fc40000000000 */
[C-C-:B-1----:R-:W-:Y:S02]  /*0b60*/  @!P2 IMAD R25, R3.reuse, 0xc, R26.reuse ;  /* 0x0000000c0319a824 */ /* 0x142fe400078e021a */
[C---:B------:R-:W-:Y:S01]  /*0b70*/  IMAD R27, R3.reuse, 0x4, R27 ;  /* 0x00000004031b7824 */ /* 0x040fe200078e021b */
[----:B------:R-:W-:Y:S01]  /*0b80*/  ISETP.NE.AND P1, PT, R28, RZ, PT ;  /* 0x000000ff1c00720c */ /* 0x000fe20003f25270 */
[C---:B------:R-:W-:Y:S02]  /*0b90*/  IMAD R29, R3.reuse, 0x4, R29 ;  /* 0x00000004031d7824 */ /* 0x040fe400078e021d */
[C---:B------:R-:W-:Y:S02]  /*0ba0*/  IMAD R31, R3.reuse, 0x4, R31 ;  /* 0x00000004031f7824 */ /* 0x040fe400078e021f */
[C---:B------:R-:W-:Y:S02]  /*0bb0*/  IMAD R33, R3.reuse, 0x4, R33 ;  /* 0x0000000403217824 */ /* 0x040fe400078e0221 */
[----:B------:R-:W-:-:S02]  /*0bc0*/  IMAD R26, R3, 0x10, R26 ;  /* 0x00000010031a7824 */ /* 0x000fc400078e021a */
[----:B------:R-:W-:Y:S01]  /*0bd0*/  IMAD R32, R3, 0x10, R32 ;  /* 0x0000001003207824 */ /* 0x000fe200078e0220 */
[C---:B---3--:R-:W-:Y:S02]  /*0be0*/  @!P2 PRMT R24, R18.reuse, 0x7770, RZ ;  /* 0x000077701218a816 */ /* 0x048fe400000000ff */
[C---:B------:R-:W-:Y:S02]  /*0bf0*/  @!P2 PRMT R34, R18.reuse, 0x7771, RZ ;  /* 0x000077711222a816 */ /* 0x040fe400000000ff */
[C---:B------:R-:W-:Y:S01]  /*0c00*/  @!P2 PRMT R19, R18.reuse, 0x7772, RZ ;  /* 0x000077721213a816 */ /* 0x040fe200000000ff */
[----:B------:R2:W-:Y:S01]  /*0c10*/  @!P2 STS.U8 [R25], R24 ;  /* 0x000000181900a388 */ /* 0x0005e20000000000 */
[----:B------:R-:W-:-:S03]  /*0c20*/  @!P2 PRMT R18, R18, 0x7773, RZ ;  /* 0x000077731212a816 */ /* 0x000fc600000000ff */
[----:B------:R2:W-:Y:S04]  /*0c30*/  @!P2 STS.U8 [R25+0x1], R34 ;  /* 0x000001221900a388 */ /* 0x0005e80000000000 */
[----:B------:R2:W-:Y:S04]  /*0c40*/  @!P2 STS.U8 [R25+0x2], R19 ;  /* 0x000002131900a388 */ /* 0x0005e80000000000 */
[----:B------:R2:W-:Y:S01]  /*0c50*/  @!P2 STS.U8 [R25+0x3], R18 ;  /* 0x000003121900a388 */ /* 0x0005e20000000000 */
[----:B------:R-:W-:Y:S05]  /*0c60*/  @P1 BRA `(.L_x_6) ;  /* 0xfffffffc00241947 */ /* 0x000fea000383ffff */
.L_x_5:
[----:B------:R-:W-:Y:S05]  /*0c70*/  @!P0 BRA `(.L_x_4) ;  /* 0x0000000400008947 */ /* 0x000fea0003800000 */
[----:B------:R-:W-:Y:S01]  /*0c80*/  IMAD R29, R3, R11, R0 ;  /* 0x0000000b031d7224 */ /* 0x000fe200078e0200 */
[----:B------:R-:W-:Y:S01]  /*0c90*/  BSSY.RECONVERGENT B0, `(.L_x_7) ;  /* 0x0000013000007945 */ /* 0x000fe20003800200 */
[----:B------:R-:W-:-:S03]  /*0ca0*/  ISETP.NE.AND P1, PT, R30, 0x1, PT ;  /* 0x000000011e00780c */ /* 0x000fc60003f25270 */
[----:B------:R-:W-:-:S13]  /*0cb0*/  ISETP.GE.AND P0, PT, R29, R12, PT ;  /* 0x0000000c1d00720c */ /* 0x000fda0003f06270 */
[----:B------:R-:W-:Y:S05]  /*0cc0*/  @P0 BRA `(.L_x_8) ;  /* 0x00000000003c0947 */ /* 0x000fea0003800000 */
[----:B-12---:R-:W-:-:S06]  /*0cd0*/  IMAD.WIDE R18, R29, 0x4, R20 ;  /* 0x000000041d127825 */ /* 0x006fcc00078e0214 */
[----:B------:R-:W2:Y:S01]  /*0ce0*/  LD.E R18, desc[UR12][R18.64] ;  /* 0x0000000c12127980 */ /* 0x000ea2000c101900 */
[----:B------:R-:W1:Y:S01]  /*0cf0*/  S2UR UR5, SR_CgaCtaId ;  /* 0x00000000000579c3 */ /* 0x000e620000008800 */
[----:B------:R-:W-:Y:S02]  /*0d00*/  UMOV UR4, 0x400 ;  /* 0x0000040000047882 */ /* 0x000fe40000000000 */
[----:B------:R-:W-:-:S04]  /*0d10*/  UIADD3 UR4, UPT, UPT, UR4, 0x40, URZ ;  /* 0x0000004004047890 */ /* 0x000fc8000fffe0ff */
[----:B-1----:R-:W-:-:S06]  /*0d20*/  ULEA UR4, UR5, UR4, 0x18 ;  /* 0x0000000405047291 */ /* 0x002fcc000f8ec0ff */
[----:B------:R-:W-:Y:S02]  /*0d30*/  LEA R27, R29, UR4, 0x2 ;  /* 0x000000041d1b7c11 */ /* 0x000fe4000f8e10ff */
[C---:B--2---:R-:W-:Y:S02]  /*0d40*/  PRMT R11, R18.reuse, 0x7770, RZ ;  /* 0x00007770120b7816 */ /* 0x044fe400000000ff */
[C---:B------:R-:W-:Y:S02]  /*0d50*/  PRMT R24, R18.reuse, 0x7771, RZ ;  /* 0x0000777112187816 */ /* 0x040fe400000000ff */
[C---:B------:R-:W-:Y:S01]  /*0d60*/  PRMT R25, R18.reuse, 0x7772, RZ ;  /* 0x0000777212197816 */ /* 0x040fe200000000ff */
[----:B------:R3:W-:Y:S01]  /*0d70*/  STS.U8 [R27], R11 ;  /* 0x0000000b1b007388 */ /* 0x0007e20000000000 */
[----:B------:R-:W-:-:S03]  /*0d80*/  PRMT R26, R18, 0x7773, RZ ;  /* 0x00007773121a7816 */ /* 0x000fc600000000ff */
[----:B------:R3:W-:Y:S04]  /*0d90*/  STS.U8 [R27+0x1], R24 ;  /* 0x000001181b007388 */ /* 0x0007e80000000000 */
[----:B------:R3:W-:Y:S04]  /*0da0*/  STS.U8 [R27+0x2], R25 ;  /* 0x000002191b007388 */ /* 0x0007e80000000000 */
[----:B------:R3:W-:Y:S02]  /*0db0*/  STS.U8 [R27+0x3], R26 ;  /* 0x0000031a1b007388 */ /* 0x0007e40000000000 */
.L_x_8:
[----:B------:R-:W-:Y:S05]  /*0dc0*/  BSYNC.RECONVERGENT B0 ;  /* 0x0000000000007941 */ /* 0x000fea0003800200 */
.L_x_7:
[----:B------:R-:W-:Y:S05]  /*0dd0*/  @!P1 BRA `(.L_x_4) ;  /* 0x0000000000a89947 */ /* 0x000fea0003800000 */
[----:B------:R-:W-:Y:S01]  /*0de0*/  IMAD.IADD R29, R29, 0x1, R3 ;  /* 0x000000011d1d7824 */ /* 0x000fe200078e0203 */
        /* <DEDUP_REMOVED lines=10> */
[----:B---3--:R-:W-:Y:S02]  /*0e90*/  LEA R27, R29, UR4, 0x2 ;  /* 0x000000041d1b7c11 */ /* 0x008fe4000f8e10ff */
        /* <DEDUP_REMOVED lines=8> */
.L_x_10:
[----:B------:R-:W-:Y:S05]  /*0f20*/  BSYNC.RECONVERGENT B0 ;  /* 0x0000000000007941 */ /* 0x000fea0003800200 */
.L_x_9:
[----:B------:R-:W-:Y:S05]  /*0f30*/  @!P1 BRA `(.L_x_4) ;  /* 0x0000000000509947 */ /* 0x000fea0003800000 */
[----:B------:R-:W-:Y:S01]  /*0f40*/  IMAD.IADD R29, R29, 0x1, R3 ;  /* 0x000000011d1d7824 */ /* 0x000fe200078e0203 */
[----:B------:R-:W-:Y:S04]  /*0f50*/  BSSY.RECONVERGENT B0, `(.L_x_4) ;  /* 0x0000012000007945 */ /* 0x000fe80003800200 */
[----:B------:R-:W-:-:S13]  /*0f60*/  ISETP.GE.AND P0, PT, R29, R12, PT ;  /* 0x0000000c1d00720c */ /* 0x000fda0003f06270 */
[----:B------:R-:W-:Y:S05]  /*0f70*/  @P0 BRA `(.L_x_11) ;  /* 0x00000000003c0947 */ /* 0x000fea0003800000 */
[----:B-1----:R-:W-:-:S06]  /*0f80*/  IMAD.WIDE R20, R29, 0x4, R20 ;  /* 0x000000041d147825 */ /* 0x002fcc00078e0214 */
[----:B------:R-:W5:Y:S01]  /*0f90*/  LD.E R20, desc[UR12][R20.64] ;  /* 0x0000000c14147980 */ /* 0x000f62000c101900 */
[----:B------:R-:W1:Y:S01]  /*0fa0*/  S2UR UR5, SR_CgaCtaId ;  /* 0x00000000000579c3 */ /* 0x000e620000008800 */
[----:B------:R-:W-:Y:S02]  /*0fb0*/  UMOV UR4, 0x400 ;  /* 0x0000040000047882 */ /* 0x000fe40000000000 */
[----:B------:R-:W-:-:S04]  /*0fc0*/  UIADD3 UR4, UPT, UPT, UR4, 0x40, URZ ;  /* 0x0000004004047890 */ /* 0x000fc8000fffe0ff */
[----:B-1----:R-:W-:-:S06]  /*0fd0*/  ULEA UR4, UR5, UR4, 0x18 ;  /* 0x0000000405047291 */ /* 0x002fcc000f8ec0ff */
[----:B--234-:R-:W-:Y:S02]  /*0fe0*/  LEA R24, R29, UR4, 0x2 ;  /* 0x000000041d187c11 */ /* 0x01cfe4000f8e10ff */
[C---:B-----5:R-:W-:Y:S02]  /*0ff0*/  PRMT R11, R20.reuse, 0x7770, RZ ;  /* 0x00007770140b7816 */ /* 0x060fe400000000ff */
[C---:B------:R-:W-:Y:S02]  /*1000*/  PRMT R12, R20.reuse, 0x7771, RZ ;  /* 0x00007771140c7816 */ /* 0x040fe400000000ff */
[C---:B------:R-:W-:Y:S01]  /*1010*/  PRMT R18, R20.reuse, 0x7772, RZ ;  /* 0x0000777214127816 */ /* 0x040fe200000000ff */
[----:B------:R1:W-:Y:S01]  /*1020*/  STS.U8 [R24], R11 ;  /* 0x0000000b18007388 */ /* 0x0003e20000000000 */
[----:B------:R-:W-:-:S03]  /*1030*/  PRMT R19, R20, 0x7773, RZ ;  /* 0x0000777314137816 */ /* 0x000fc600000000ff */
[----:B------:R1:W-:Y:S04]  /*1040*/  STS.U8 [R24+0x1], R12 ;  /* 0x0000010c18007388 */ /* 0x0003e80000000000 */
[----:B------:R1:W-:Y:S04]  /*1050*/  STS.U8 [R24+0x2], R18 ;  /* 0x0000021218007388 */ /* 0x0003e80000000000 */
[----:B------:R1:W-:Y:S02]  /*1060*/  STS.U8 [R24+0x3], R19 ;  /* 0x0000031318007388 */ /* 0x0003e40000000000 */
.L_x_11:
[----:B------:R-:W-:Y:S05]  /*1070*/  BSYNC.RECONVERGENT B0 ;  /* 0x0000000000007941 */ /* 0x000fea0003800200 */
.L_x_4:
[----:B------:R-:W5:Y:S08]  /*1080*/  S2UR UR5, SR_CgaCtaId ;  /* 0x00000000000579c3 */ /* 0x000f700000008800 */
[----:B------:R-:W-:Y:S01]  /*1090*/  BAR.SYNC.DEFER_BLOCKING 0x0 ;  /* 0x0000000000007b1d */ /* 0x000fe20000010000 */
[----:B-1----:R-:W-:Y:S01]  /*10a0*/  IMAD.MOV.U32 R20, RZ, RZ, 0x1 ;  /* 0x00000001ff147424 */ /* 0x002fe200078e00ff */
[----:B------:R-:W-:-:S04]  /*10b0*/  ISETP.NE.AND P1, PT, R0, RZ, PT ;  /* 0x000000ff0000720c */ /* 0x000fc80003f25270 */
[----:B------:R-:W-:Y:S02]  /*10c0*/  UMOV UR4, 0x400 ;  /* 0x0000040000047882 */ /* 0x000fe40000000000 */
[----:B-----5:R-:W-:-:S03]  /*10d0*/  ULEA UR4, UR5, UR4, 0x18 ;  /* 0x0000000405047291 */ /* 0x020fc6000f8ec0ff */
[----:B------:R-:W-:-:S06]  /*10e0*/  UMOV UR5, 0x47700000 ;  /* 0x4770000000057882 */ /* 0x000fcc0000000000 */
[----:B--2---:R-:W1:Y:S01]  /*10f0*/  LDS.U16 R35, [UR4+0x2] ;  /* 0x00000204ff237984 */ /* 0x004e620008000400 */
[----:B------:R-:W-:Y:S01]  /*1100*/  UMOV UR4, 0xd9ea2d ;  /* 0x00d9ea2d00047882 */ /* 0x000fe20000000000 */
[----:B-1----:R-:W1:Y:S08]  /*1110*/  I2F.F64.S16 R32, R35 ;  /* 0x0000002300207312 */ /* 0x002e700000101c00 */
[----:B-1----:R-:W1:Y:S02]  /*1120*/  MUFU.RCP64H R21, R33 ;  /* 0x0000002100157308 */ /* 0x002e640000001800 */
[----:B-1----:R-:W-:-:S08]  /*1130*/  DFMA R18, -R32, R20, 1 ;  /* 0x3ff000002012742b */ /* 0x002fd00000000114 */
[----:B------:R-:W-:-:S08]  /*1140*/  DFMA R18, R18, R18, R18 ;  /* 0x000000121212722b */ /* 0x000fd00000000012 */
[----:B------:R-:W-:-:S08]  /*1150*/  DFMA R18, R20, R18, R20 ;  /* 0x000000121412722b */ /* 0x000fd00000000014 */
[----:B---34-:R-:W-:-:S08]  /*1160*/  DFMA R24, -R32, R18, 1 ;  /* 0x3ff000002018742b */ /* 0x018fd00000000112 */
[----:B------:R-:W-:-:S08]  /*1170*/  DFMA R24, R18, R24, R18 ;  /* 0x000000181218722b */ /* 0x000fd00000000012 */
[----:B------:R-:W-:-:S08]  /*1180*/  DMUL R20, R24, UR4 ;  /* 0x0000000418147c28 */ /* 0x000fd00008000000 */
[----:B------:R-:W-:-:S08]  /*1190*/  DFMA R18, -R32, R20, UR4 ;  /* 0x0000000420127e2b */ /* 0x000fd00008000114 */
[----:B------:R-:W-:-:S10]  /*11a0*/  DFMA R18, R24, R18, R20 ;  /* 0x000000121812722b */ /* 0x000fd40000000014 */
[----:B------:R-:W-:-:S05]  /*11b0*/  FFMA R11, RZ, R33, R19 ;  /* 0x00000021ff0b7223 */ /* 0x000fca0000000013 */
[----:B------:R-:W-:-:S13]  /*11c0*/  FSETP.GT.AND P0, PT, |R11|, 1.469367938527859385e-39, PT ;  /* 0x001000000b00780b */ /* 0x000fda0003f04200 */
[----:B------:R-:W-:Y:S05]  /*11d0*/  @P0 BRA `(.L_x_12) ;  /* 0x0000000000100947 */ /* 0x000fea0003800000 */
[----:B------:R-:W-:-:S07]  /*11e0*/  MOV R12, 0x1200 ;  /* 0x00001200000c7802 */ /* 0x000fce0000000f00 */
[----:B0-----:R-:W-:Y:S05]  /*11f0*/  CALL.REL.NOINC `($__internal_0_$__cuda_sm20_div_rn_f64_full) ;  /* 0x0000000c00cc7944 */ /* 0x001fea0003c00000 */
[----:B------:R-:W-:Y:S01]  /*1200*/  MOV R18, R24 ;  /* 0x0000001800127202 */ /* 0x000fe20000000f00 */
[----:B------:R-:W-:-:S07]  /*1210*/  IMAD.MOV.U32 R19, RZ, RZ, R25 ;  /* 0x000000ffff137224 */ /* 0x000fce00078e0019 */
.L_x_12:
[----:B------:R1:W2:Y:S01]  /*1220*/  F2F.F32.F64 R11, R18 ;  /* 0x00000012000b7310 */ /* 0x0002a20000301000 */
[----:B------:R-:W-:Y:S04]  /*1230*/  BSSY.RECONVERGENT B0, `(.L_x_13) ;  /* 0x000000b000007945 */ /* 0x000fe80003800200 */
[----:B------:R-:W-:Y:S05]  /*1240*/  @P1 BRA `(.L_x_14) ;  /* 0x0000000000241947 */ /* 0x000fea0003800000 */
[----:B------:R-:W3:Y:S01]  /*1250*/  S2UR UR5, SR_CgaCtaId ;  /* 0x00000000000579c3 */ /* 0x000ee20000008800 */
[----:B------:R-:W-:Y:S02]  /*1260*/  UMOV UR4, 0x400 ;  /* 0x0000040000047882 */ /* 0x000fe40000000000 */
[----:B---3--:R-:W-:-:S09]  /*1270*/  ULEA UR4, UR5, UR4, 0x18 ;  /* 0x0000000405047291 */ /* 0x008fd2000f8ec0ff */
[----:B------:R-:W-:Y:S04]  /*1280*/  STS [UR4+0x234], RZ ;  /* 0x000234ffff007988 */ /* 0x000fe80008000804 */
[----:B--2---:R3:W-:Y:S04]  /*1290*/  STS [UR4+0x438], R11 ;  /* 0x0004380bff007988 */ /* 0x0047e80008000804 */
[----:B------:R-:W-:Y:S04]  /*12a0*/  STS [UR4+0x63c], RZ ;  /* 0x00063cffff007988 */ /* 0x000fe80008000804 */
[----:B------:R-:W-:Y:S04]  /*12b0*/  STS [UR4+0x840], RZ ;  /* 0x000840ffff007988 */ /* 0x000fe80008000804 */
[----:B------:R-:W-:Y:S04]  /*12c0*/  STS [UR4+0xc48], RZ ;  /* 0x000c48ffff007988 */ /* 0x000fe80008000804 */
[----:B------:R3:W-:Y:S02]  /*12d0*/  STS [UR4+0xa44], R11 ;  /* 0x000a440bff007988 */ /* 0x0007e40008000804 */
.L_x_14:
[----:B------:R-:W-:Y:S05]  /*12e0*/  BSYNC.RECONVERGENT B0 ;  /* 0x0000000000007941 */ /* 0x000fea0003800200 */
.L_x_13:
[----:B------:R-:W4:Y:S01]  /*12f0*/  S2UR UR5, SR_CgaCtaId ;  /* 0x00000000000579c3 */ /* 0x000f220000008800 */
[----:B------:R-:W-:Y:S01]  /*1300*/  UMOV UR4, 0x400 ;  /* 0x0000040000047882 */ /* 0x000fe20000000000 */
[----:B------:R-:W-:Y:S01]  /*1310*/  IMAD.MOV.U32 R32, RZ, RZ, RZ ;  /* 0x000000ffff207224 */ /* 0x000fe200078e00ff */
[----:B----4-:R-:W-:-:S09]  /*1320*/  ULEA UR4, UR5, UR4, 0x18 ;  /* 0x0000000405047291 */ /* 0x010fd2000f8ec0ff */
[----:B------:R-:W4:Y:S02]  /*1330*/  LDS R26, [UR4+0x38] ;  /* 0x00003804ff1a7984 */ /* 0x000f240008000800 */
[----:B----4-:R-:W-:-:S13]  /*1340*/  ISETP.GE.AND P0, PT, R26, 0x1, PT ;  /* 0x000000011a00780c */ /* 0x010fda0003f06270 */
[----:B------:R-:W-:Y:S05]  /*1350*/  @!P0 BRA `(.L_x_15) ;  /* 0x0000000c004c8947 */ /* 0x000fea0003800000 */
[----:B--23--:R-:W-:Y:S01]  /*1360*/  FMUL R11, R11, 0.89999997615814208984 ;  /* 0x3f6666660b0b7820 */ /* 0x00cfe20000400000 */
[----:B------:R-:W-:Y:S01]  /*1370*/  IMAD.MOV.U32 R32, RZ, RZ, RZ ;  /* 0x000000ffff207224 */ /* 0x000fe200078e00ff */
[----:B------:R-:W2:Y:S01]  /*1380*/  LDS.S16 R12, [UR4] ;  /* 0x00000004ff0c7984 */ /* 0x000ea20008000600 */
[----:B------:R-:W-:-:S05]  /*1390*/  UMOV UR4, URZ ;  /* 0x000000ff00047c82 */ /* 0x000fca0008000000 */
.L_x_26:
[----:B--2---:R-:W-:Y:S01]  /*13a0*/  VIMNMX.U32 R13, PT, PT, R3, R12, PT ;  /* 0x0000000c030d7248 */ /* 0x004fe20003fe0000 */
[----:B------:R-:W-:Y:S03]  /*13b0*/  BSSY.RECONVERGENT B1, `(.L_x_16) ;  /* 0x0000024000017945 */ /* 0x000fe60003800200 */
[----:B------:R-:W-:-:S13]  /*13c0*/  ISETP.GE.U32.AND P0, PT, R0, R13, PT ;  /* 0x0000000d0000720c */ /* 0x000fda0003f06070 */
[----:B-----5:R-:W-:Y:S05]  /*13d0*/  @P0 BRA `(.L_x_17) ;  /* 0x0000000000840947 */ /* 0x020fea0003800000 */
[----:B------:R-:W2:Y:S01]  /*13e0*/  S2UR UR6, SR_CgaCtaId ;  /* 0x00000000000679c3 */ /* 0x000ea20000008800 */
[----:B------:R-:W-:Y:S01]  /*13f0*/  UMOV UR5, 0x400 ;  /* 0x0000040000057882 */ /* 0x000fe20000000000 */
[----:B------:R-:W-:Y:S01]  /*1400*/  IMAD R23, R3, UR4, R0 ;  /* 0x0000000403177c24 */ /* 0x000fe2000f8e0200 */
[----:B--2---:R-:W-:-:S09]  /*1410*/  ULEA UR5, UR6, UR5, 0x18 ;  /* 0x0000000506057291 */ /* 0x004fd2000f8ec0ff */
[----:B-1----:R-:W1:Y:S04]  /*1420*/  LDS.64 R18, [UR5+0x10] ;  /* 0x00001005ff127984 */ /* 0x002e680008000a00 */
[----:B------:R-:W2:Y:S04]  /*1430*/  LDS R16, [UR5+0x3c] ;  /* 0x00003c05ff107984 */ /* 0x000ea80008000800 */
[----:B------:R-:W3:Y:S01]  /*1440*/  LDS.64 R14, [UR5+0x8] ;  /* 0x00000805ff0e7984 */ /* 0x000ee20008000a00 */
[----:B-1----:R-:W-:-:S04]  /*1450*/  IMAD.WIDE.U32 R28, R23, 0x4, R18 ;  /* 0x00000004171c7825 */ /* 0x002fc800078e0012 */
[----:B--2---:R-:W-:Y:S02]  /*1460*/  IMAD.IADD R25, R23, 0x1, R16 ;  /* 0x0000000117197824 */ /* 0x004fe400078e0210 */
[----:B------:R-:W2:Y:S02]  /*1470*/  LD.E R28, desc[UR12][R28.64] ;  /* 0x0000000c1c1c7980 */ /* 0x000ea4000c101900 */
[----:B------:R-:W-:Y:S01]  /*1480*/  IMAD.IADD R21, R16, 0x1, R25 ;  /* 0x0000000110157824 */ /* 0x000fe200078e0219 */
[----:B---3--:R-:W-:Y:S01]  /*1490*/  IADD3 R22, P0, PT, R14, R23, RZ ;  /* 0x000000170e167210 */ /* 0x008fe20007f1e0ff */
[----:B------:R-:W-:-:S04]  /*14a0*/  IMAD.WIDE.U32 R24, R25, 0x4, R18 ;  /* 0x0000000419187825 */ /* 0x000fc800078e0012 */
[----:B------:R-:W-:Y:S02]  /*14b0*/  IMAD.IADD R17, R16, 0x1, R21 ;  /* 0x0000000110117824 */ /* 0x000fe400078e0215 */
[----:B------:R-:W-:-:S04]  /*14c0*/  IMAD.WIDE.U32 R20, R21, 0x4, R18 ;  /* 0x0000000415147825 */ /* 0x000fc800078e0012 */
[----:B------:R-:W-:Y:S01]  /*14d0*/  IMAD.WIDE.U32 R18, R17, 0x4, R18 ;  /* 0x0000000411127825 */ /* 0x000fe200078e0012 */
[----:B------:R-:W5:Y:S03]  /*14e0*/  LD.E R16, desc[UR12][R20.64] ;  /* 0x0000000c14107980 */ /* 0x000f66000c101900 */
[----:B------:R-:W-:Y:S01]  /*14f0*/  IMAD.X R23, RZ, RZ, R15, P0 ;  /* 0x000000ffff177224 */ /* 0x000fe200000e060f */
[----:B------:R-:W5:Y:S04]  /*1500*/  LD.E R17, desc[UR12][R18.64] ;  /* 0x0000000c12117980 */ /* 0x000f68000c101900 */
[----:B------:R-:W5:Y:S01]  /*1510*/  LD.E R15, desc[UR12][R24.64] ;  /* 0x0000000c180f7980 */ /* 0x000f62000c101900 */
[----:B------:R-:W-:-:S02]  /*1520*/  IMAD.MOV.U32 R30, RZ, RZ, 0x3eaaaaab ;  /* 0x3eaaaaabff1e7424 */ /* 0x000fc400078e00ff */
[----:B------:R-:W-:Y:S01]  /*1530*/  IMAD.MOV.U32 R27, RZ, RZ, 0x40400000 ;  /* 0x40400000ff1b7424 */ /* 0x000fe200078e00ff */
[----:B------:R1:W5:Y:S03]  /*1540*/  LD.E.U8 R14, desc[UR12][R22.64] ;  /* 0x0000000c160e7980 */ /* 0x000366000c101100 */
[----:B------:R-:W-:-:S04]  /*1550*/  FFMA R27, R30, -R27, 1 ;  /* 0x3f8000001e1b7423 */ /* 0x000fc8000000081b */
[----:B------:R-:W-:Y:S01]  /*1560*/  FFMA R27, R27, R30, 0.3333333432674407959 ;  /* 0x3eaaaaab1b1b7423 */ /* 0x000fe2000000001e */
[----:B--2---:R-:W2:Y:S03]  /*1570*/  FCHK P0, R28, 3 ;  /* 0x404000001c007902 */ /* 0x004ea60000000000 */
[----:B------:R-:W-:-:S04]  /*1580*/  FFMA R29, R28, R27, RZ ;  /* 0x0000001b1c1d7223 */ /* 0x000fc800000000ff */
[----:B------:R-:W-:Y:S01]  /*1590*/  FFMA R30, R29, -3, R28 ;  /* 0xc04000001d1e7823 */ /* 0x000fe2000000001c */
[----:B-1----:R-:W-:-:S03]  /*15a0*/  FADD R23, -R28, 1 ;  /* 0x3f8000001c177421 */ /* 0x002fc60000000100 */
[----:B------:R-:W-:Y:S01]  /*15b0*/  FFMA R22, R27, R30, R29 ;  /* 0x0000001e1b167223 */ /* 0x000fe2000000001d */
[----:B--2---:R-:W-:Y:S06]  /*15c0*/  @!P0 BRA `(.L_x_17) ;  /* 0x0000000000088947 */ /* 0x004fec0003800000 */
[----:B------:R-:W-:-:S07]  /*15d0*/  MOV R20, 0x15f0 ;  /* 0x000015f000147802 */ /* 0x000fce0000000f00 */
[----:B0----5:R-:W-:Y:S05]  /*15e0*/  CALL.REL.NOINC `($__internal_1_$__cuda_sm3x_div_rn_noftz_f32_slowpath) ;  /* 0x0000001000087944 */ /* 0x021fea0003c00000 */
.L_x_17:
[----:B------:R-:W-:Y:S05]  /*15f0*/  BSYNC.RECONVERGENT B1 ;  /* 0x0000000000017941 */ /* 0x000fea0003800200 */
.L_x_16:
[----:B-1----:R-:W-:-:S05]  /*1600*/  PRMT R18, R35, 0x9910, RZ ;  /* 0x0000991023127816 */ /* 0x002fca00000000ff */
[----:B------:R-:W-:-:S05]  /*1610*/  VIADD R18, R18, 0x1 ;  /* 0x0000000112127836 */ /* 0x000fca0000000000 */
[----:B------:R-:W-:-:S04]  /*1620*/  SHF.R.U32.HI R18, RZ, 0x1f, R18 ;  /* 0x0000001fff127819 */ /* 0x000fc80000011612 */
[CC--:B------:R-:W-:Y:S02]  /*1630*/  LOP3.LUT R19, R35.reuse, R18.reuse, RZ, 0x3c, !PT ;  /* 0x0000001223137212 */ /* 0x0c0fe400078e3cff */
[----:B------:R-:W-:Y:S02]  /*1640*/  LOP3.LUT R18, R35, R18, RZ, 0xfc, !PT ;  /* 0x0000001223127212 */ /* 0x000fe400078efcff */
[----:B------:R-:W-:-:S04]  /*1650*/  PRMT R19, R19, 0x9910, RZ ;  /* 0x0000991013137816 */ /* 0x000fc800000000ff */
[----:B------:R-:W-:-:S05]  /*1660*/  SHF.R.S32.HI R19, RZ, 0x1, R19 ;  /* 0x00000001ff137819 */ /* 0x000fca0000011413 */
[----:B------:R-:W-:-:S05]  /*1670*/  IMAD.MOV R19, RZ, RZ, -R19 ;  /* 0x000000ffff137224 */ /* 0x000fca00078e0a13 */
[----:B------:R-:W-:-:S05]  /*1680*/  PRMT R19, R19, 0x7710, RZ ;  /* 0x0000771013137816 */ /* 0x000fca00000000ff */
[----:B------:R-:W-:Y:S02]  /*1690*/  IMAD.IADD R18, R18, 0x1, R19 ;  /* 0x0000000112127824 */ /* 0x000fe400078e0213 */
[----:B------:R-:W-:-:S03]  /*16a0*/  VIADD R19, R13, 0xffffffff ;  /* 0xffffffff0d137836 */ /* 0x000fc60000000000 */
[----:B------:R-:W-:-:S05]  /*16b0*/  PRMT R18, R18, 0x9910, RZ ;  /* 0x0000991012127816 */ /* 0x000fca00000000ff */
[----:B------:R-:W-:-:S05]  /*16c0*/  IMAD.IADD R18, R18, 0x1, R19 ;  /* 0x0000000112127824 */ /* 0x000fca00078e0213 */
[----:B------:R-:W-:-:S13]  /*16d0*/  ISETP.GE.AND P0, PT, R18, 0x1, PT ;  /* 0x000000011200780c */ /* 0x000fda0003f06270 */
[----:B------:R-:W-:Y:S05]  /*16e0*/  @!P0 BRA `(.L_x_18) ;  /* 0x0000000800548947 */ /* 0x000fea0003800000 */
[----:B------:R-:W-:Y:S02]  /*16f0*/  ISETP.NE.AND P0, PT, RZ, UR4, PT ;  /* 0x00000004ff007c0c */ /* 0x000fe4000bf05270 */
[----:B------:R-:W-:Y:S01]  /*1700*/  CS2R R24, SRZ ;  /* 0x0000000000187805 */ /* 0x000fe2000001ff00 */
[----:B------:R-:W-:Y:S01]  /*1710*/  IMAD.MOV.U32 R34, RZ, RZ, RZ ;  /* 0x000000ffff227224 */ /* 0x000fe200078e00ff */
[----:B------:R-:W-:Y:S02]  /*1720*/  CS2R R26, SRZ ;  /* 0x00000000001a7805 */ /* 0x000fe4000001ff00 */
[----:B------:R-:W-:Y:S02]  /*1730*/  ISETP.EQ.AND P0, PT, R0, RZ, P0 ;  /* 0x000000ff0000720c */ /* 0x000fe40000702270 */
[----:B------:R-:W-:Y:S01]  /*1740*/  CS2R R28, SRZ ;  /* 0x00000000001c7805 */ /* 0x000fe2000001ff00 */
[----:B------:R-:W-:Y:S01]  /*1750*/  IMAD.MOV.U32 R31, RZ, RZ, RZ ;  /* 0x000000ffff1f7224 */ /* 0x000fe200078e00ff */
[----:B------:R-:W-:Y:S01]  /*1760*/  UMOV UR5, URZ ;  /* 0x000000ff00057c82 */ /* 0x000fe20008000000 */
[----:B------:R-:W-:-:S02]  /*1770*/  IMAD.MOV.U32 R30, RZ, RZ, R32 ;  /* 0x000000ffff1e7224 */ /* 0x000fc400078e0020 */
[----:B------:R-:W-:-:S07]  /*1780*/  IMAD.MOV.U32 R33, RZ, RZ, RZ ;  /* 0x000000ffff217224 */ /* 0x000fce00078e00ff */
.L_x_25:
[----:B------:R-:W-:Y:S01]  /*1790*/  PRMT R35, R35, 0x9910, RZ ;  /* 0x0000991023237816 */ /* 0x000fe200000000ff */
[----:B------:R-:W-:Y:S03]  /*17a0*/  BSSY.RECONVERGENT B0, `(.L_x_19) ;  /* 0x000004f000007945 */ /* 0x000fe60003800200 */
[----:B------:R-:W-:-:S04]  /*17b0*/  ISETP.GE.AND P1, PT, R34, R35, PT ;  /* 0x000000232200720c */ /* 0x000fc80003f26270 */
[----:B------:R-:W-:-:S13]  /*17c0*/  ISETP.GT.U32.OR P1, PT, R0, UR5, P1 ;  /* 0x0000000500007c0c */ /* 0x000fda0008f24470 */
[----:B------:R-:W-:Y:S05]  /*17d0*/  @P1 BRA `(.L_x_20) ;  /* 0x00000004002c1947 */ /* 0x000fea0003800000 */
[----:B------:R-:W-:Y:S04]  /*17e0*/  BSSY.RECONVERGENT B1, `(.L_x_21) ;  /* 0x0000017000017945 */ /* 0x000fe80003800200 */
[----:B------:R-:W-:Y:S05]  /*17f0*/  @!P0 BRA `(.L_x_22) ;  /* 0x0000000000548947 */ /* 0x000fea0003800000 */
[----:B------:R-:W1:Y:S01]  /*1800*/  S2UR UR7, SR_CgaCtaId ;  /* 0x00000000000779c3 */ /* 0x000e620000008800 */
[----:B------:R-:W-:Y:S02]  /*1810*/  UMOV UR6, 0x400 ;  /* 0x0000040000067882 */ /* 0x000fe40000000000 */
[----:B-1----:R-:W-:-:S09]  /*1820*/  ULEA UR6, UR7, UR6, 0x18 ;  /* 0x0000000607067291 */ /* 0x002fd2000f8ec0ff */
[----:B------:R-:W1:Y:S04]  /*1830*/  LDS.64 R28, [UR6+0x20] ;  /* 0x00002006ff1c7984 */ /* 0x000e680008000a00 */
[----:B------:R-:W2:Y:S04]  /*1840*/  LDS.64 R20, [UR6+0x28] ;  /* 0x00002806ff147984 */ /* 0x000ea80008000a00 */
[----:B------:R-:W3:Y:S01]  /*1850*/  LDS.64 R18, [UR6+0x30] ;  /* 0x00003006ff127984 */ /* 0x000ee20008000a00 */
[----:B-1----:R-:W-:-:S05]  /*1860*/  IMAD.WIDE R28, R34, 0x4, R28 ;  /* 0x00000004221c7825 */ /* 0x002fca00078e021c */
[----:B------:R-:W4:Y:S01]  /*1870*/  LD.E R30, desc[UR12][R28.64] ;  /* 0x0000000c1c1e7980 */ /* 0x000f22000c101900 */
[----:B--2---:R-:W-:-:S03]  /*1880*/  IMAD.WIDE R20, R34, 0x4, R20 ;  /* 0x0000000422147825 */ /* 0x004fc600078e0214 */
[----:B----4-:R1:W-:Y:S04]  /*1890*/  STS [UR6+0x234], R30 ;  /* 0x0002341eff007988 */ /* 0x0103e80008000806 */
[----:B------:R-:W2:Y:S01]  /*18a0*/  LD.E R31, desc[UR12][R20.64] ;  /* 0x0000000c141f7980 */ /* 0x000ea2000c101900 */
[----:B---3--:R-:W-:-:S03]  /*18b0*/  IMAD.WIDE R18, R34, 0x4, R18 ;  /* 0x0000000422127825 */ /* 0x008fc600078e0212 */
[----:B--2---:R2:W-:Y:S04]  /*18c0*/  STS [UR6+0x63c], R31 ;  /* 0x00063c1fff007988 */ /* 0x0045e80008000806 */
[----:B------:R-:W3:Y:S04]  /*18d0*/  LD.E R33, desc[UR12][R18.64] ;  /* 0x0000000c12217980 */ /* 0x000ee8000c101900 */
[----:B---3--:R2:W-:Y:S04]  /*18e0*/  STS [UR6+0x438], R33 ;  /* 0x00043821ff007988 */ /* 0x0085e80008000806 */
[----:B------:R-:W3:Y:S04]  /*18f0*/  LD.E R36, desc[UR12][R28.64+0x4] ;  /* 0x0000040c1c247980 */ /* 0x000ee8000c101900 */
[----:B---3--:R2:W-:Y:S04]  /*1900*/  STS [UR6+0x840], R36 ;  /* 0x00084024ff007988 */ /* 0x0085e80008000806 */
[----:B------:R-:W3:Y:S04]  /*1910*/  LD.E R37, desc[UR12][R20.64+0x4] ;  /* 0x0000040c14257980 */ /* 0x000ee8000c101900 */
[----:B---3--:R2:W-:Y:S04]  /*1920*/  STS [UR6+0xc48], R37 ;  /* 0x000c4825ff007988 */ /* 0x0085e80008000806 */
[----:B-1----:R-:W3:Y:S04]  /*1930*/  LD.E R30, desc[UR12][R18.64+0x4] ;  /* 0x0000040c121e7980 */ /* 0x002ee8000c101900 */
[----:B---3--:R2:W-:Y:S02]  /*1940*/  STS [UR6+0xa44], R30 ;  /* 0x000a441eff007988 */ /* 0x0085e40008000806 */
.L_x_22:
[----:B------:R-:W-:Y:S05]  /*1950*/  BSYNC.RECONVERGENT B1 ;  /* 0x0000000000017941 */ /* 0x000fea0003800200 */
.L_x_21:
[----:B------:R-:W1:Y:S01]  /*1960*/  S2UR UR8, SR_CgaCtaId ;  /* 0x00000000000879c3 */ /* 0x000e620000008800 */
[----:B------:R-:W-:Y:S01]  /*1970*/  UMOV UR6, 0x400 ;  /* 0x0000040000067882 */ /* 0x000fe20000000000 */
[----:B------:R-:W-:Y:S01]  /*1980*/  LDS R19, [R4] ;  /* 0x0000000004137984 */ /* 0x000fe20000000800 */
[----:B------:R-:W-:Y:S01]  /*1990*/  UIADD3 UR7, UPT, UPT, UR6, 0x40, URZ ;  /* 0x0000004006077890 */ /* 0x000fe2000fffe0ff */
[----:B------:R-:W-:Y:S01]  /*19a0*/  LOP3.LUT P2, RZ, R0, UR4, RZ, 0xfc, !PT ;  /* 0x0000000400ff7c12 */ /* 0x000fe2000f84fcff */
[----:B--2---:R-:W-:Y:S01]  /*19b0*/  VIADD R33, R34, 0x1 ;  /* 0x0000000122217836 */ /* 0x004fe20000000000 */
[----:B------:R-:W-:Y:S01]  /*19c0*/  LDS R18, [R7] ;  /* 0x0000000007127984 */ /* 0x000fe20000000800 */
[----:B-----5:R-:W-:Y:S01]  /*19d0*/  FMUL R29, R16, R27 ;  /* 0x0000001b101d7220 */ /* 0x020fe20000400000 */
[----:B------:R-:W-:Y:S02]  /*19e0*/  FSEL R26, R11, R26, !P2 ;  /* 0x0000001a0b1a7208 */ /* 0x000fe40005000000 */
[----:B------:R-:W2:Y:S01]  /*19f0*/  LDS R20, [R6] ;  /* 0x0000000006147984 */ /* 0x000ea20000000800 */
[----:B------:R-:W-:Y:S01]  /*1a00*/  ISETP.GE.AND P2, PT, R33, R35, PT ;  /* 0x000000232100720c */ /* 0x000fe20003f46270 */
[----:B------:R-:W-:Y:S01]  /*1a10*/  FFMA R29, R24, 0.10000000149011611938, R29 ;  /* 0x3dcccccd181d7823 */ /* 0x000fe2000000001d */
[----:B-1----:R-:W-:-:S02]  /*1a20*/  ULEA UR6, UR8, UR6, 0x18 ;  /* 0x0000000608067291 */ /* 0x002fc4000f8ec0ff */
[----:B------:R-:W-:-:S06]  /*1a30*/  ULEA UR7, UR8, UR7, 0x18 ;  /* 0x0000000708077291 */ /* 0x000fcc000f8ec0ff */
[----:B------:R-:W-:Y:S01]  /*1a40*/  VIADD R35, R34, UR7 ;  /* 0x0000000722237c36 */ /* 0x000fe20008000000 */
[----:B------:R-:W1:Y:S04]  /*1a50*/  LDS R28, [UR6+0x38] ;  /* 0x00003806ff1c7984 */ /* 0x000e680008000800 */
[----:B------:R-:W3:Y:S01]  /*1a60*/  LDS.U8 R21, [R34+UR7] ;  /* 0x0000000722157984 */ /* 0x000ee20008000000 */
[----:B--2---:R-:W-:-:S04]  /*1a70*/  FADD R20, R19, R20 ;  /* 0x0000001413147221 */ /* 0x004fc80000000000 */
[----:B------:R-:W-:Y:S01]  /*1a80*/  FMUL R20, R20, 0.89999997615814208984 ;  /* 0x3f66666614147820 */ /* 0x000fe20000400000 */
[----:B-1----:R-:W-:Y:S01]  /*1a90*/  VIADD R28, R28, 0xffffffff ;  /* 0xffffffff1c1c7836 */ /* 0x002fe20000000000 */
[----:B---3--:R-:W-:-:S04]  /*1aa0*/  ISETP.NE.AND P3, PT, R21, R14, PT ;  /* 0x0000000e1500720c */ /* 0x008fc80003f65270 */
[----:B------:R-:W-:Y:S01]  /*1ab0*/  ISETP.NE.AND P1, PT, R28, UR4, PT ;  /* 0x000000041c007c0c */ /* 0x000fe2000bf25270 */
[----:B------:R-:W-:Y:S01]  /*1ac0*/  FMUL R28, R19, 0.10000000149011611938 ;  /* 0x3dcccccd131c7820 */ /* 0x000fe20000400000 */
[----:B------:R-:W-:-:S03]  /*1ad0*/  FSEL R21, R23, R22, !P3 ;  /* 0x0000001617157208 */ /* 0x000fc60005800000 */
[-C--:B------:R-:W-:Y:S01]  /*1ae0*/  FFMA R31, R15, R18.reuse, R28 ;  /* 0x000000120f1f7223 */ /* 0x080fe2000000001c */
[----:B------:R-:W-:Y:S01]  /*1af0*/  FFMA R18, R17, R18, R20 ;  /* 0x0000001211127223 */ /* 0x000fe20000000014 */
[----:B------:R-:W-:Y:S01]  /*1b00*/  FMUL R28, R26, R21 ;  /* 0x000000151a1c7220 */ /* 0x000fe20000400000 */
[----:B------:R-:W-:-:S03]  /*1b10*/  VIADD R21, R13, 0xffffffff ;  /* 0xffffffff0d157836 */ /* 0x000fc60000000000 */
[----:B------:R-:W-:Y:S02]  /*1b20*/  FADD R19, R28, R31 ;  /* 0x0000001f1c137221 */ /* 0x000fe40000000000 */
[----:B------:R-:W-:Y:S02]  /*1b30*/  ISETP.EQ.AND P1, PT, R0, R21, !P1 ;  /* 0x000000150000720c */ /* 0x000fe40004f22270 */
[----:B------:R-:W-:-:S05]  /*1b40*/  FADD R19, R19, R32 ;  /* 0x0000002013137221 */ /* 0x000fca0000000000 */
[----:B------:R-:W-:Y:S01]  /*1b50*/  FSEL R30, R19, R32, P1 ;  /* 0x00000020131e7208 */ /* 0x000fe20000800000 */
[----:B------:R-:W-:Y:S06]  /*1b60*/  @P2 BRA `(.L_x_20) ;  /* 0x0000000000482947 */ /* 0x000fec0003800000 */
[----:B------:R-:W1:Y:S01]  /*1b70*/  LDS.U8 R25, [R35+0x1] ;  /* 0x0000010023197984 */ /* 0x000e620000000000 */
[----:B------:R-:W-:Y:S02]  /*1b80*/  IMAD.MOV.U32 R30, RZ, RZ, R32 ;  /* 0x000000ffff1e7224 */ /* 0x000fe400078e0020 */
[----:B------:R-:W-:Y:S01]  /*1b90*/  VIADD R33, R34, 0x2 ;  /* 0x0000000222217836 */ /* 0x000fe20000000000 */
[----:B------:R-:W2:Y:S04]  /*1ba0*/  LDS R20, [R8] ;  /* 0x0000000008147984 */ /* 0x000ea80000000800 */
[----:B------:R-:W3:Y:S04]  /*1bb0*/  LDS R21, [R9] ;  /* 0x0000000009157984 */ /* 0x000ee80000000800 */
[----:B------:R-:W4:Y:S01]  /*1bc0*/  LDS R26, [R10] ;  /* 0x000000000a1a7984 */ /* 0x000f220000000800 */
[----:B-1----:R-:W-:-:S04]  /*1bd0*/  ISETP.NE.AND P2, PT, R25, R14, PT ;  /* 0x0000000e1900720c */ /* 0x002fc80003f45270 */
[----:B------:R-:W-:Y:S01]  /*1be0*/  FSEL R27, R23, R22, !P2 ;  /* 0x00000016171b7208 */ /* 0x000fe20005000000 */
[C---:B--2---:R-:W-:Y:S01]  /*1bf0*/  FMUL R24, R20.reuse, 0.10000000149011611938 ;  /* 0x3dcccccd14187820 */ /* 0x044fe20000400000 */
[----:B---3--:R-:W-:-:S03]  /*1c00*/  FADD R21, R20, R21 ;  /* 0x0000001514157221 */ /* 0x008fc60000000000 */
[----:B------:R-:W-:Y:S01]  /*1c10*/  FMUL R27, R18, R27 ;  /* 0x0000001b121b7220 */ /* 0x000fe20000400000 */
[----:B----4-:R-:W-:Y:S01]  /*1c20*/  FFMA R25, R15, R26, R24 ;  /* 0x0000001a0f197223 */ /* 0x010fe20000000018 */
[----:B------:R-:W-:Y:S01]  /*1c30*/  FMUL R18, R21, 0.89999997615814208984 ;  /* 0x3f66666615127820 */ /* 0x000fe20000400000 */
[----:B------:R-:W-:Y:S02]  /*1c40*/  FMUL R24, R16, R28 ;  /* 0x0000001c10187220 */ /* 0x000fe40000400000 */
[----:B------:R-:W-:Y:S01]  /*1c50*/  @P1 FADD R20, R25, R27 ;  /* 0x0000001b19141221 */ /* 0x000fe20000000000 */
[----:B------:R-:W-:Y:S01]  /*1c60*/  FFMA R26, R17, R26, R18 ;  /* 0x0000001a111a7223 */ /* 0x000fe20000000012 */
[----:B------:R-:W-:Y:S02]  /*1c70*/  FFMA R24, R29, 0.10000000149011611938, R24 ;  /* 0x3dcccccd1d187823 */ /* 0x000fe40000000018 */
[----:B------:R-:W-:-:S07]  /*1c80*/  @P1 FADD R30, R19, R20 ;  /* 0x00000014131e1221 */ /* 0x000fce0000000000 */
.L_x_20:
[----:B------:R-:W-:Y:S05]  /*1c90*/  BSYNC.RECONVERGENT B0 ;  /* 0x0000000000007941 */ /* 0x000fea0003800200 */
.L_x_19:
[----:B------:R-:W1:Y:S08]  /*1ca0*/  S2UR UR7, SR_CgaCtaId ;  /* 0x00000000000779c3 */ /* 0x000e700000008800 */
[----:B------:R-:W-:Y:S01]  /*1cb0*/  BAR.SYNC.DEFER_BLOCKING 0x0 ;  /* 0x0000000000007b1d */ /* 0x000fe20000010000 */
[----:B------:R-:W-:-:S05]  /*1cc0*/  VIADD R35, R13, 0xffffffff ;  /* 0xffffffff0d237836 */ /* 0x000fca0000000000 */
[----:B------:R-:W-:Y:S01]  /*1cd0*/  UMOV UR6, 0x400 ;  /* 0x0000040000067882 */ /* 0x000fe20000000000 */
[----:B------:R-:W-:Y:S01]  /*1ce0*/  ISETP.NE.AND P1, PT, R0, R35, PT ;  /* 0x000000230000720c */ /* 0x000fe20003f25270 */
[----:B------:R-:W-:Y:S01]  /*1cf0*/  BSSY.RECONVERGENT B0, `(.L_x_23) ;  /* 0x000001e000007945 */ /* 0x000fe20003800200 */
[----:B-1----:R-:W-:Y:S01]  /*1d00*/  ULEA UR6, UR7, UR6, 0x18 ;  /* 0x0000000607067291 */ /* 0x002fe2000f8ec0ff */
[----:B------:R-:W-:Y:S04]  /*1d10*/  STS [R7+0x4], R28 ;  /* 0x0000041c07007388 */ /* 0x000fe80000000800 */
[----:B------:R-:W-:Y:S04]  /*1d20*/  STS [R6+0x4], R29 ;  /* 0x0000041d06007388 */ /* 0x000fe80000000800 */
[----:B------:R-:W-:Y:S04]  /*1d30*/  STS [R4+0x4], R31 ;  /* 0x0000041f04007388 */ /* 0x000fe80000000800 */
[----:B------:R-:W-:Y:S04]  /*1d40*/  STS [R10+0x4], R27 ;  /* 0x0000041b0a007388 */ /* 0x000fe80000000800 */
[----:B------:R-:W-:Y:S04]  /*1d50*/  STS [R9+0x4], R24 ;  /* 0x0000041809007388 */ /* 0x000fe80000000800 */
[----:B------:R-:W-:Y:S04]  /*1d60*/  STS [R8+0x4], R25 ;  /* 0x0000041908007388 */ /* 0x000fe80000000800 */
[----:B------:R-:W1:Y:S02]  /*1d70*/  LDS R18, [UR6+0x38] ;  /* 0x00003806ff127984 */ /* 0x000e640008000800 */
[----:B-1----:R-:W-:-:S05]  /*1d80*/  VIADD R18, R18, 0xffffffff ;  /* 0xffffffff12127836 */ /* 0x002fca0000000000 */
[----:B------:R-:W-:-:S13]  /*1d90*/  ISETP.LE.OR P1, PT, R18, UR4, P1 ;  /* 0x0000000412007c0c */ /* 0x000fda0008f23670 */
[----:B------:R-:W-:Y:S05]  /*1da0*/  @P1 BRA `(.L_x_24) ;  /* 0x0000000000481947 */ /* 0x000fea0003800000 */
[----:B------:R-:W1:Y:S02]  /*1db0*/  LDS.64 R20, [UR6+0x20] ;  /* 0x00002006ff147984 */ /* 0x000e640008000a00 */
[----:B-1----:R-:W-:-:S05]  /*1dc0*/  IMAD.WIDE R20, R33, 0x4, R20 ;  /* 0x0000000421147825 */ /* 0x002fca00078e0214 */
[----:B------:R-:W-:Y:S04]  /*1dd0*/  ST.E desc[UR12][R20.64+-0x4], R27 ;  /* 0xfffffc1b14007985 */ /* 0x000fe8000c10190c */
        /* <DEDUP_REMOVED lines=14> */
[----:B------:R1:W-:Y:S02]  /*1ec0*/  ST.E desc[UR12][R20.64+-0x8], R29 ;  /* 0xfffff81d14007985 */ /* 0x0003e4000c10190c */
.L_x_24:
[----:B------:R-:W-:Y:S05]  /*1ed0*/  BSYNC.RECONVERGENT B0 ;  /* 0x0000000000007941 */ /* 0x000fea0003800200 */
.L_x_23:
[----:B------:R-:W-:Y:S01]  /*1ee0*/  BAR.SYNC.DEFER_BLOCKING 0x0 ;  /* 0x0000000000007b1d */ /* 0x000fe20000010000 */
[----:B------:R-:W-:Y:S01]  /*1ef0*/  UIADD3 UR5, UPT, UPT, UR5, 0x1, URZ ;  /* 0x0000000105057890 */ /* 0x000fe2000fffe0ff */
[----:B------:R-:W-:Y:S02]  /*1f00*/  IMAD.MOV.U32 R34, RZ, RZ, R33 ;  /* 0x000000ffff227224 */ /* 0x000fe400078e0021 */
[----:B------:R-:W-:Y:S02]  /*1f10*/  IMAD.MOV.U32 R32, RZ, RZ, R30 ;  /* 0x000000ffff207224 */ /* 0x000fe400078e001e */
[----:B------:R-:W2:Y:S02]  /*1f20*/  LDS.U16 R18, [UR6+0x2] ;  /* 0x00000206ff127984 */ /* 0x000ea40008000400 */
[----:B--2---:R-:W-:-:S04]  /*1f30*/  PRMT R19, R18, 0x9910, RZ ;  /* 0x0000991012137816 */ /* 0x004fc800000000ff */
[----:B------:R-:W-:-:S04]  /*1f40*/  IADD3 R19, PT, PT, R19, 0x1, RZ ;  /* 0x0000000113137810 */ /* 0x000fc80007ffe0ff */
[----:B------:R-:W-:-:S04]  /*1f50*/  SHF.R.U32.HI R19, RZ, 0x1f, R19 ;  /* 0x0000001fff137819 */ /* 0x000fc80000011613 */
[CC--:B-1----:R-:W-:Y:S02]  /*1f60*/  LOP3.LUT R20, R18.reuse, R19.reuse, RZ, 0x3c, !PT ;  /* 0x0000001312147212 */ /* 0x0c2fe400078e3cff */
[----:B------:R-:W-:Y:S02]  /*1f70*/  LOP3.LUT R19, R18, R19, RZ, 0xfc, !PT ;  /* 0x0000001312137212 */ /* 0x000fe400078efcff */
[----:B------:R-:W-:-:S04]  /*1f80*/  PRMT R20, R20, 0x9910, RZ ;  /* 0x0000991014147816 */ /* 0x000fc800000000ff */
[----:B------:R-:W-:-:S05]  /*1f90*/  SHF.R.S32.HI R20, RZ, 0x1, R20 ;  /* 0x00000001ff147819 */ /* 0x000fca0000011414 */
[----:B------:R-:W-:-:S05]  /*1fa0*/  IMAD.MOV R20, RZ, RZ, -R20 ;  /* 0x000000ffff147224 */ /* 0x000fca00078e0a14 */
[----:B------:R-:W-:-:S05]  /*1fb0*/  PRMT R20, R20, 0x7710, RZ ;  /* 0x0000771014147816 */ /* 0x000fca00000000ff */
[----:B------:R-:W-:-:S05]  /*1fc0*/  IMAD.IADD R19, R19, 0x1, R20 ;  /* 0x0000000113137824 */ /* 0x000fca00078e0214 */
[----:B------:R-:W-:-:S05]  /*1fd0*/  PRMT R20, R19, 0x9910, RZ ;  /* 0x0000991013147816 */ /* 0x000fca00000000ff */
[----:B------:R-:W-:Y:S01]  /*1fe0*/  IMAD.IADD R20, R35, 0x1, R20 ;  /* 0x0000000123147824 */ /* 0x000fe200078e0214 */
[----:B------:R-:W-:-:S04]  /*1ff0*/  PRMT R35, R18, 0x7610, R35 ;  /* 0x0000761012237816 */ /* 0x000fc80000000023 */
[----:B------:R-:W-:-:S13]  /*2000*/  ISETP.LE.AND P1, PT, R20, UR5, PT ;  /* 0x0000000514007c0c */ /* 0x000fda000bf23270 */
[----:B------:R-:W-:Y:S05]  /*2010*/  @!P1 BRA `(.L_x_25) ;  /* 0xfffffff400dc9947 */ /* 0x000fea000383ffff */
[----:B------:R-:W1:Y:S01]  /*2020*/  LDS R26, [UR6+0x38] ;  /* 0x00003806ff1a7984 */ /* 0x000e620008000800 */
[----:B------:R-:W-:-:S07]  /*2030*/  IMAD.MOV.U32 R32, RZ, RZ, R30 ;  /* 0x000000ffff207224 */ /* 0x000fce00078e001e */
.L_x_18:
[----:B------:R-:W-:Y:S01]  /*2040*/  UIADD3 UR4, UPT, UPT, UR4, 0x1, URZ ;  /* 0x0000000104047890 */ /* 0x000fe2000fffe0ff */
[----:B------:R-:W-:-:S05]  /*2050*/  VIMNMX.U32 R12, PT, PT, R3, R12, !PT ;  /* 0x0000000c030c7248 */ /* 0x000fca0007fe0000 */
[----:B-1----:R-:W-:Y:S01]  /*2060*/  ISETP.LE.AND P0, PT, R26, UR4, PT ;  /* 0x000000041a007c0c */ /* 0x002fe2000bf03270 */
[----:B------:R-:W-:-:S12]  /*2070*/  IMAD.IADD R12, R12, 0x1, -R3 ;  /* 0x000000010c0c7824 */ /* 0x000fd800078e0a03 */
[----:B------:R-:W-:Y:S05]  /*2080*/  @!P0 BRA `(.L_x_26) ;  /* 0xfffffff000c48947 */ /* 0x000fea000383ffff */
.L_x_15:
[----:B--23--:R-:W-:Y:S01]  /*2090*/  VIADD R11, R13, 0xffffffff ;  /* 0xffffffff0d0b7836 */ /* 0x00cfe20000000000 */
[----:B------:R-:W2:Y:S04]  /*20a0*/  LDCU UR4, c[0x0][0x380] ;  /* 0x00007000ff0477ac */ /* 0x000ea80008000800 */
[----:B------:R-:W-:-:S13]  /*20b0*/  ISETP.NE.AND P0, PT, R0, R11, PT ;  /* 0x0000000b0000720c */ /* 0x000fda0003f05270 */
[----:B-1----:R-:W1:Y:S02]  /*20c0*/  @!P0 LDC.64 R18, c[0x0][0x398] ;  /* 0x0000e600ff128b82 */ /* 0x002e640000000a00 */
[----:B-1----:R-:W-:-:S04]  /*20d0*/  @!P0 IMAD.WIDE R18, R2, 0x4, R18 ;  /* 0x0000000402128825 */ /* 0x002fc800078e0212 */
[----:B0-----:R-:W-:Y:S01]  /*20e0*/  IMAD.IADD R2, R5, 0x1, R2 ;  /* 0x0000000105027824 */ /* 0x001fe200078e0202 */
[----:B------:R1:W-:Y:S04]  /*20f0*/  @!P0 STG.E desc[UR12][R18.64], R32 ;  /* 0x0000002012008986 */ /* 0x0003e8000c10190c */
[----:B--2---:R-:W-:-:S13]  /*2100*/  ISETP.GE.AND P0, PT, R2, UR4, PT ;  /* 0x0000000402007c0c */ /* 0x004fda000bf06270 */
[----:B-1----:R-:W-:Y:S05]  /*2110*/  @!P0 BRA `(.L_x_27) ;  /* 0xffffffe000748947 */ /* 0x002fea000383ffff */
[----:B------:R-:W-:Y:S05]  /*2120*/  EXIT ;  /* 0x000000000000794d */ /* 0x000fea0003800000 */
        .weak           $__internal_0_$__cuda_sm20_div_rn_f64_full
        .type           $__internal_0_$__cuda_sm20_div_rn_f64_full,@function
        .size           $__internal_0_$__cuda_sm20_div_rn_f64_full,($__internal_1_$__cuda_sm3x_div_rn_noftz_f32_slowpath - $__internal_0_$__cuda_sm20_div_rn_f64_full)
$__internal_0_$__cuda_sm20_div_rn_f64_full:
[C---:B------:R-:W-:Y:S01]  /*2130*/  FSETP.GEU.AND P0, PT, |R33|.reuse, 1.469367938527859385e-39, PT ;  /* 0x001000002100780b */ /* 0x040fe20003f0e200 */
[--C-:B------:R-:W-:Y:S01]  /*2140*/  IMAD.MOV.U32 R30, RZ, RZ, R32.reuse ;  /* 0x000000ffff1e7224 */ /* 0x100fe200078e0020 */
[C---:B------:R-:W-:Y:S01]  /*2150*/  LOP3.LUT R28, R33.reuse, 0x800fffff, RZ, 0xc0, !PT ;  /* 0x800fffff211c7812 */ /* 0x040fe200078ec0ff */
[----:B------:R-:W-:Y:S02]  /*2160*/  IMAD.MOV.U32 R31, RZ, RZ, R33 ;  /* 0x000000ffff1f7224 */ /* 0x000fe400078e0021 */
[----:B------:R-:W-:Y:S01]  /*2170*/  IMAD.MOV.U32 R20, RZ, RZ, 0x1 ;  /* 0x00000001ff147424 */ /* 0x000fe200078e00ff */
[----:B------:R-:W-:Y:S01]  /*2180*/  LOP3.LUT R29, R28, 0x3ff00000, RZ, 0xfc, !PT ;  /* 0x3ff000001c1d7812 */ /* 0x000fe200078efcff */
[----:B------:R-:W-:Y:S01]  /*2190*/  IMAD.MOV.U32 R28, RZ, RZ, R32 ;  /* 0x000000ffff1c7224 */ /* 0x000fe200078e0020 */
[----:B------:R-:W-:Y:S01]  /*21a0*/  LOP3.LUT R32, R33, 0x7ff00000, RZ, 0xc0, !PT ;  /* 0x7ff0000021207812 */ /* 0x000fe200078ec0ff */
[----:B------:R-:W-:Y:S02]  /*21b0*/  IMAD.MOV.U32 R11, RZ, RZ, 0x1ca00000 ;  /* 0x1ca00000ff0b7424 */ /* 0x000fe400078e00ff */
[----:B------:R-:W-:Y:S01]  /*21c0*/  IMAD.MOV.U32 R26, RZ, RZ, 0xd9ea2d ;  /* 0x00d9ea2dff1a7424 */ /* 0x000fe200078e00ff */
[----:B------:R-:W-:Y:S01]  /*21d0*/  ISETP.LE.U32.AND P2, PT, R32, 0x47700000, PT ;  /* 0x477000002000780c */ /* 0x000fe20003f43070 */
[----:B------:R-:W-:-:S03]  /*21e0*/  @!P0 DMUL R28, R30, 8.98846567431157953865e+307 ;  /* 0x7fe000001e1c8828 */ /* 0x000fc60000000000 */
[----:B------:R-:W-:-:S03]  /*21f0*/  SEL R27, R11, 0x63400000, !P2 ;  /* 0x634000000b1b7807 */ /* 0x000fc60005000000 */
[----:B------:R-:W0:Y:S04]  /*2200*/  MUFU.RCP64H R21, R29 ;  /* 0x0000001d00157308 */ /* 0x000e280000001800 */
[----:B------:R-:W-:Y:S01]  /*2210*/  @!P0 LOP3.LUT R32, R29, 0x7ff00000, RZ, 0xc0, !PT ;  /* 0x7ff000001d208812 */ /* 0x000fe200078ec0ff */
[----:B0-----:R-:W-:-:S08]  /*2220*/  DFMA R18, R20, -R28, 1 ;  /* 0x3ff000001412742b */ /* 0x001fd0000000081c */
[----:B------:R-:W-:-:S08]  /*2230*/  DFMA R18, R18, R18, R18 ;  /* 0x000000121212722b */ /* 0x000fd00000000012 */
[----:B------:R-:W-:-:S08]  /*2240*/  DFMA R18, R20, R18, R20 ;  /* 0x000000121412722b */ /* 0x000fd00000000014 */
[----:B------:R-:W-:-:S08]  /*2250*/  DFMA R24, R18, -R28, 1 ;  /* 0x3ff000001218742b */ /* 0x000fd0000000081c */
[----:B------:R-:W-:-:S08]  /*2260*/  DFMA R24, R18, R24, R18 ;  /* 0x000000181218722b */ /* 0x000fd00000000012 */
[----:B------:R-:W-:-:S08]  /*2270*/  DMUL R20, R24, R26 ;  /* 0x0000001a18147228 */ /* 0x000fd00000000000 */
[----:B------:R-:W-:-:S08]  /*2280*/  DFMA R18, R20, -R28, R26 ;  /* 0x8000001c1412722b */ /* 0x000fd0000000001a */
[----:B------:R-:W-:Y:S01]  /*2290*/  DFMA R18, R24, R18, R20 ;  /* 0x000000121812722b */ /* 0x000fe20000000014 */
[----:B------:R-:W-:-:S04]  /*22a0*/  IMAD.MOV.U32 R21, RZ, RZ, 0x47700000 ;  /* 0x47700000ff157424 */ /* 0x000fc800078e00ff */
[----:B------:R-:W-:-:S05]  /*22b0*/  VIADD R20, R21, 0xffffffff ;  /* 0xffffffff15147836 */ /* 0x000fca0000000000 */
[----:B------:R-:W-:Y:S01]  /*22c0*/  ISETP.GT.U32.AND P0, PT, R20, 0x7feffffe, PT ;  /* 0x7feffffe1400780c */ /* 0x000fe20003f04070 */
[----:B------:R-:W-:-:S05]  /*22d0*/  VIADD R20, R32, 0xffffffff ;  /* 0xffffffff20147836 */ /* 0x000fca0000000000 */
[----:B------:R-:W-:-:S13]  /*22e0*/  ISETP.GT.U32.OR P0, PT, R20, 0x7feffffe, P0 ;  /* 0x7feffffe1400780c */ /* 0x000fda0000704470 */
[----:B------:R-:W-:Y:S05]  /*22f0*/  @P0 BRA `(.L_x_28) ;  /* 0x0000000000740947 */ /* 0x000fea0003800000 */
[----:B------:R-:W-:Y:S01]  /*2300*/  LOP3.LUT R24, R31, 0x7ff00000, RZ, 0xc0, !PT ;  /* 0x7ff000001f187812 */ /* 0x000fe200078ec0ff */
[----:B------:R-:W-:-:S03]  /*2310*/  IMAD.MOV.U32 R20, RZ, RZ, 0x47700000 ;  /* 0x47700000ff147424 */ /* 0x000fc600078e00ff */
[----:B------:R-:W-:Y:S01]  /*2320*/  ISETP.LE.U32.AND P0, PT, R24, 0x47700000, PT ;  /* 0x477000001800780c */ /* 0x000fe20003f03070 */
[----:B------:R-:W-:-:S03]  /*2330*/  IMAD.MOV R21, RZ, RZ, -R24 ;  /* 0x000000ffff157224 */ /* 0x000fc600078e0a18 */
[----:B------:R-:W-:Y:S02]  /*2340*/  SEL R24, R11, 0x63400000, !P0 ;  /* 0x634000000b187807 */ /* 0x000fe40004000000 */
[----:B------:R-:W-:-:S04]  /*2350*/  VIADDMNMX R20, R21, R20, 0xb9600000, !PT ;  /* 0xb960000015147446 */ /* 0x000fc80007800114 */
[----:B------:R-:W-:Y:S01]  /*2360*/  VIMNMX R11, PT, PT, R20, 0x46a00000, PT ;  /* 0x46a00000140b7848 */ /* 0x000fe20003fe0100 */
[----:B------:R-:W-:-:S04]  /*2370*/  IMAD.MOV.U32 R20, RZ, RZ, RZ ;  /* 0x000000ffff147224 */ /* 0x000fc800078e00ff */
[----:B------:R-:W-:-:S04]  /*2380*/  IMAD.IADD R11, R11, 0x1, -R24 ;  /* 0x000000010b0b7824 */ /* 0x000fc800078e0a18 */
[----:B------:R-:W-:-:S06]  /*2390*/  VIADD R21, R11, 0x7fe00000 ;  /* 0x7fe000000b157836 */ /* 0x000fcc0000000000 */
[----:B------:R-:W-:-:S10]  /*23a0*/  DMUL R24, R18, R20 ;  /* 0x0000001412187228 */ /* 0x000fd40000000000 */
[----:B------:R-:W-:-:S13]  /*23b0*/  FSETP.GTU.AND P0, PT, |R25|, 1.469367938527859385e-39, PT ;  /* 0x001000001900780b */ /* 0x000fda0003f0c200 */
[----:B------:R-:W-:Y:S05]  /*23c0*/  @P0 BRA `(.L_x_29) ;  /* 0x0000000000840947 */ /* 0x000fea0003800000 */
[----:B------:R-:W-:-:S06]  /*23d0*/  DFMA R26, R18, -R28, R26 ;  /* 0x8000001c121a722b */ /* 0x000fcc000000001a */
[----:B------:R-:W-:-:S04]  /*23e0*/  IMAD.MOV.U32 R26, RZ, RZ, RZ ;  /* 0x000000ffff1a7224 */ /* 0x000fc800078e00ff */
[C---:B------:R-:W-:Y:S02]  /*23f0*/  FSETP.NEU.AND P0, PT, R27.reuse, RZ, PT ;  /* 0x000000ff1b00720b */ /* 0x040fe40003f0d000 */
[----:B------:R-:W-:-:S04]  /*2400*/  LOP3.LUT R31, R27, 0x80000000, R31, 0x48, !PT ;  /* 0x800000001b1f7812 */ /* 0x000fc800078e481f */
[----:B------:R-:W-:-:S07]  /*2410*/  LOP3.LUT R27, R31, R21, RZ, 0xfc, !PT ;  /* 0x000000151f1b7212 */ /* 0x000fce00078efcff */
[----:B------:R-:W-:Y:S05]  /*2420*/  @!P0 BRA `(.L_x_29) ;  /* 0x00000000006c8947 */ /* 0x000fea0003800000 */
[----:B------:R-:W-:Y:S01]  /*2430*/  IMAD.MOV R21, RZ, RZ, -R11 ;  /* 0x000000ffff157224 */ /* 0x000fe200078e0a0b */
[----:B------:R-:W-:Y:S02]  /*2440*/  MOV R20, RZ ;  /* 0x000000ff00147202 */ /* 0x000fe40000000f00 */
[----:B------:R-:W-:-:S04]  /*2450*/  IADD3 R11, PT, PT, -R11, -0x43300000, RZ ;  /* 0xbcd000000b0b7810 */ /* 0x000fc80007ffe1ff */
[----:B------:R-:W-:Y:S02]  /*2460*/  DFMA R20, R24, -R20, R18 ;  /* 0x800000141814722b */ /* 0x000fe40000000012 */
[----:B------:R-:W-:-:S08]  /*2470*/  DMUL.RP R18, R18, R26 ;  /* 0x0000001a12127228 */ /* 0x000fd00000008000 */
[----:B------:R-:W-:Y:S02]  /*2480*/  FSETP.NEU.AND P0, PT, |R21|, R11, PT ;  /* 0x0000000b1500720b */ /* 0x000fe40003f0d200 */
[----:B------:R-:W-:Y:S02]  /*2490*/  LOP3.LUT R31, R19, R31, RZ, 0x3c, !PT ;  /* 0x0000001f131f7212 */ /* 0x000fe400078e3cff */
[----:B------:R-:W-:Y:S02]  /*24a0*/  FSEL R24, R18, R24, !P0 ;  /* 0x0000001812187208 */ /* 0x000fe40004000000 */
[----:B------:R-:W-:Y:S01]  /*24b0*/  FSEL R25, R31, R25, !P0 ;  /* 0x000000191f197208 */ /* 0x000fe20004000000 */
[----:B------:R-:W-:Y:S06]  /*24c0*/  BRA `(.L_x_29) ;  /* 0x0000000000447947 */ /* 0x000fec0003800000 */
.L_x_28:
[----:B------:R-:W-:-:S14]  /*24d0*/  DSETP.NAN.AND P0, PT, R30, R30, PT ;  /* 0x0000001e1e00722a */ /* 0x000fdc0003f08000 */
[----:B------:R-:W-:Y:S05]  /*24e0*/  @P0 BRA `(.L_x_30) ;  /* 0x0000000000340947 */ /* 0x000fea0003800000 */
[----:B------:R-:W-:Y:S01]  /*24f0*/  ISETP.NE.AND P0, PT, R21, R32, PT ;  /* 0x000000201500720c */ /* 0x000fe20003f05270 */
[----:B------:R-:W-:Y:S02]  /*2500*/  IMAD.MOV.U32 R24, RZ, RZ, 0x0 ;  /* 0x00000000ff187424 */ /* 0x000fe400078e00ff */
[----:B------:R-:W-:-:S10]  /*2510*/  IMAD.MOV.U32 R25, RZ, RZ, -0x80000 ;  /* 0xfff80000ff197424 */ /* 0x000fd400078e00ff */
[----:B------:R-:W-:Y:S05]  /*2520*/  @!P0 BRA `(.L_x_29) ;  /* 0x00000000002c8947 */ /* 0x000fea0003800000 */
[----:B------:R-:W-:Y:S02]  /*2530*/  ISETP.NE.AND P0, PT, R21, 0x7ff00000, PT ;  /* 0x7ff000001500780c */ /* 0x000fe40003f05270 */
[----:B------:R-:W-:Y:S02]  /*2540*/  LOP3.LUT R30, R31, 0x47700000, RZ, 0x3c, !PT ;  /* 0x477000001f1e7812 */ /* 0x000fe400078e3cff */
[----:B------:R-:W-:Y:S02]  /*2550*/  ISETP.EQ.OR P0, PT, R32, RZ, !P0 ;  /* 0x000000ff2000720c */ /* 0x000fe40004702670 */
[----:B------:R-:W-:-:S11]  /*2560*/  LOP3.LUT R25, R30, 0x80000000, RZ, 0xc0, !PT ;  /* 0x800000001e197812 */ /* 0x000fd600078ec0ff */
[----:B------:R-:W-:Y:S01]  /*2570*/  @P0 LOP3.LUT R11, R25, 0x7ff00000, RZ, 0xfc, !PT ;  /* 0x7ff00000190b0812 */ /* 0x000fe200078efcff */
[----:B------:R-:W-:Y:S02]  /*2580*/  @!P0 IMAD.MOV.U32 R24, RZ, RZ, RZ ;  /* 0x000000ffff188224 */ /* 0x000fe400078e00ff */
[----:B------:R-:W-:Y:S02]  /*2590*/  @P0 IMAD.MOV.U32 R24, RZ, RZ, RZ ;  /* 0x000000ffff180224 */ /* 0x000fe400078e00ff */
[----:B------:R-:W-:Y:S01]  /*25a0*/  @P0 IMAD.MOV.U32 R25, RZ, RZ, R11 ;  /* 0x000000ffff190224 */ /* 0x000fe200078e000b */
[----:B------:R-:W-:Y:S06]  /*25b0*/  BRA `(.L_x_29) ;  /* 0x0000000000087947 */ /* 0x000fec0003800000 */
.L_x_30:
[----:B------:R-:W-:Y:S01]  /*25c0*/  LOP3.LUT R25, R31, 0x80000, RZ, 0xfc, !PT ;  /* 0x000800001f197812 */ /* 0x000fe200078efcff */
[----:B------:R-:W-:-:S07]  /*25d0*/  IMAD.MOV.U32 R24, RZ, RZ, R30 ;  /* 0x000000ffff187224 */ /* 0x000fce00078e001e */
.L_x_29:
[----:B------:R-:W-:Y:S02]  /*25e0*/  IMAD.MOV.U32 R18, RZ, RZ, R12 ;  /* 0x000000ffff127224 */ /* 0x000fe400078e000c */
[----:B------:R-:W-:-:S04]  /*25f0*/  IMAD.MOV.U32 R19, RZ, RZ, 0x0 ;  /* 0x00000000ff137424 */ /* 0x000fc800078e00ff */
[----:B------:R-:W-:Y:S05]  /*2600*/  RET.REL.NODEC R18 `(_Z7pairHMMiPcP7NUM_ADDPfS2_S2_S2_) ;  /* 0xffffffd8127c7950 */ /* 0x000fea0003c3ffff */
        .weak           $__internal_1_$__cuda_sm3x_div_rn_noftz_f32_slowpath
        .type           $__internal_1_$__cuda_sm3x_div_rn_noftz_f32_slowpath,@function
        .size           $__internal_1_$__cuda_sm3x_div_rn_noftz_f32_slowpath,(.L_x_45 - $__internal_1_$__cuda_sm3x_div_rn_noftz_f32_slowpath)
$__internal_1_$__cuda_sm3x_div_rn_noftz_f32_slowpath:
[--C-:B------:R-:W-:Y:S01]  /*2610*/  SHF.R.U32.HI R18, RZ, 0x17, R28.reuse ;  /* 0x00000017ff127819 */ /* 0x100fe2000001161c */
[----:B------:R-:W-:Y:S04]  /*2620*/  BSSY.RECONVERGENT B0, `(.L_x_31) ;  /* 0x000005c000007945 */ /* 0x000fe80003800200 */
[----:B------:R-:W-:Y:S01]  /*2630*/  BSSY.RELIABLE B2, `(.L_x_32) ;  /* 0x000001a000027945 */ /* 0x000fe20003800100 */
[----:B------:R-:W-:Y:S01]  /*2640*/  LOP3.LUT R24, R18, 0xff, RZ, 0xc0, !PT ;  /* 0x000000ff12187812 */ /* 0x000fe200078ec0ff */
[----:B------:R-:W-:-:S04]  /*2650*/  IMAD.MOV.U32 R18, RZ, RZ, R28 ;  /* 0x000000ffff127224 */ /* 0x000fc800078e001c */
[----:B------:R-:W-:-:S05]  /*2660*/  VIADD R21, R24, 0xffffffff ;  /* 0xffffffff18157836 */ /* 0x000fca0000000000 */
[----:B------:R-:W-:-:S13]  /*2670*/  ISETP.GT.U32.OR P0, PT, R21, 0xfd, !PT ;  /* 0x000000fd1500780c */ /* 0x000fda0007f04470 */
[----:B------:R-:W-:Y:S01]  /*2680*/  @!P0 IMAD.MOV.U32 R19, RZ, RZ, RZ ;  /* 0x000000ffff138224 */ /* 0x000fe200078e00ff */
[----:B------:R-:W-:Y:S06]  /*2690*/  @!P0 BRA `(.L_x_33) ;  /* 0x00000000004c8947 */ /* 0x000fec0003800000 */
[----:B------:R-:W-:-:S13]  /*26a0*/  FSETP.GTU.FTZ.AND P0, PT, |R28|, +INF , PT ;  /* 0x7f8000001c00780b */ /* 0x000fda0003f1c200 */
[----:B------:R-:W-:Y:S05]  /*26b0*/  @P0 BREAK.RELIABLE B2 ;  /* 0x0000000000020942 */ /* 0x000fea0003800100 */
[----:B------:R-:W-:Y:S05]  /*26c0*/  @P0 BRA `(.L_x_34) ;  /* 0x0000000400400947 */ /* 0x000fea0003800000 */
[----:B------:R-:W-:-:S05]  /*26d0*/  IMAD.MOV.U32 R19, RZ, RZ, 0x40400000 ;  /* 0x40400000ff137424 */ /* 0x000fca00078e00ff */
[----:B------:R-:W-:-:S13]  /*26e0*/  LOP3.LUT P0, RZ, R19, 0x7fffffff, R18, 0xc8, !PT ;  /* 0x7fffffff13ff7812 */ /* 0x000fda000780c812 */
[----:B------:R-:W-:Y:S05]  /*26f0*/  @!P0 BREAK.RELIABLE B2 ;  /* 0x0000000000028942 */ /* 0x000fea0003800100 */
[----:B------:R-:W-:Y:S05]  /*2700*/  @!P0 BRA `(.L_x_35) ;  /* 0x0000000400288947 */ /* 0x000fea0003800000 */
[----:B------:R-:W-:-:S13]  /*2710*/  LOP3.LUT P0, RZ, R18, 0x7fffffff, RZ, 0xc0, !PT ;  /* 0x7fffffff12ff7812 */ /* 0x000fda000780c0ff */
[----:B------:R-:W-:Y:S05]  /*2720*/  @!P0 BREAK.RELIABLE B2 ;  /* 0x0000000000028942 */ /* 0x000fea0003800100 */
[----:B------:R-:W-:Y:S05]  /*2730*/  @!P0 BRA `(.L_x_36) ;  /* 0x0000000400148947 */ /* 0x000fea0003800000 */
[----:B------:R-:W-:Y:S02]  /*2740*/  FSETP.NEU.FTZ.AND P1, PT, |R28|, +INF , PT ;  /* 0x7f8000001c00780b */ /* 0x000fe40003f3d200 */
[----:B------:R-:W-:-:S04]  /*2750*/  LOP3.LUT P0, RZ, R19, 0x7fffffff, RZ, 0xc0, !PT ;  /* 0x7fffffff13ff7812 */ /* 0x000fc8000780c0ff */
[----:B------:R-:W-:-:S13]  /*2760*/  PLOP3.LUT P0, PT, P1, P0, PT, 0x2f, 0xf2 ;  /* 0x0000000000f2781c */ /* 0x000fda0000f00577 */
[----:B------:R-:W-:Y:S05]  /*2770*/  @P0 BREAK.RELIABLE B2 ;  /* 0x0000000000020942 */ /* 0x000fea0003800100 */
[----:B------:R-:W-:Y:S05]  /*2780*/  @P0 BRA `(.L_x_37) ;  /* 0x0000000000f40947 */ /* 0x000fea0003800000 */
[----:B------:R-:W-:-:S13]  /*2790*/  ISETP.GE.AND P0, PT, R21, RZ, PT ;  /* 0x000000ff1500720c */ /* 0x000fda0003f06270 */
[----:B------:R-:W-:Y:S02]  /*27a0*/  @P0 IMAD.MOV.U32 R19, RZ, RZ, RZ ;  /* 0x000000ffff130224 */ /* 0x000fe400078e00ff */
[----:B------:R-:W-:Y:S01]  /*27b0*/  @!P0 FFMA R18, R28, 1.84467440737095516160e+19, RZ ;  /* 0x5f8000001c128823 */ /* 0x000fe200000000ff */
[----:B------:R-:W-:-:S07]  /*27c0*/  @!P0 IMAD.MOV.U32 R19, RZ, RZ, -0x40 ;  /* 0xffffffc0ff138424 */ /* 0x000fce00078e00ff */
.L_x_33:
[----:B------:R-:W-:Y:S05]  /*27d0*/  BSYNC.RELIABLE B2 ;  /* 0x0000000000027941 */ /* 0x000fea0003800100 */
.L_x_32:
[----:B------:R-:W-:Y:S01]  /*27e0*/  UMOV UR5, 0x40400000 ;  /* 0x4040000000057882 */ /* 0x000fe20000000000 */
[----:B------:R-:W-:Y:S01]  /*27f0*/  VIADD R24, R24, 0xffffff81 ;  /* 0xffffff8118187836 */ /* 0x000fe20000000000 */
[----:B------:R-:W-:Y:S01]  /*2800*/  UIADD3 UR5, UPT, UPT, UR5, -0x800000, URZ ;  /* 0xff80000005057890 */ /* 0x000fe2000fffe0ff */
[----:B------:R-:W-:Y:S02]  /*2810*/  BSSY.RECONVERGENT B2, `(.L_x_38) ;  /* 0x0000033000027945 */ /* 0x000fe40003800200 */
[----:B------:R-:W-:Y:S01]  /*2820*/  IMAD R18, R24, -0x800000, R18 ;  /* 0xff80000018127824 */ /* 0x000fe200078e0212 */
[----:B------:R-:W-:Y:S02]  /*2830*/  IADD3 R19, PT, PT, R19, -0x1, R24 ;  /* 0xffffffff13137810 */ /* 0x000fe40007ffe018 */
[----:B------:R-:W-:-:S03]  /*2840*/  FADD.FTZ R25, -RZ, -UR5 ;  /* 0x80000005ff197e21 */ /* 0x000fc60008010100 */
[----:B------:R-:W0:Y:S02]  /*2850*/  MUFU.RCP R21, UR5 ;  /* 0x0000000500157d08 */ /* 0x000e240008001000 */
[----:B0-----:R-:W-:-:S04]  /*2860*/  FFMA R22, R21, R25, 1 ;  /* 0x3f80000015167423 */ /* 0x001fc80000000019 */
[----:B------:R-:W-:-:S04]  /*2870*/  FFMA R21, R21, R22, R21 ;  /* 0x0000001615157223 */ /* 0x000fc80000000015 */
[----:B------:R-:W-:-:S04]  /*2880*/  FFMA R22, R18, R21, RZ ;  /* 0x0000001512167223 */ /* 0x000fc800000000ff */
[----:B------:R-:W-:-:S04]  /*2890*/  FFMA R27, R25, R22, R18 ;  /* 0x00000016191b7223 */ /* 0x000fc80000000012 */
[----:B------:R-:W-:-:S04]  /*28a0*/  FFMA R22, R21, R27, R22 ;  /* 0x0000001b15167223 */ /* 0x000fc80000000016 */
[----:B------:R-:W-:-:S04]  /*28b0*/  FFMA R27, R25, R22, R18 ;  /* 0x00000016191b7223 */ /* 0x000fc80000000012 */
[----:B------:R-:W-:-:S05]  /*28c0*/  FFMA R18, R21, R27, R22 ;  /* 0x0000001b15127223 */ /* 0x000fca0000000016 */
[----:B------:R-:W-:-:S04]  /*28d0*/  SHF.R.U32.HI R25, RZ, 0x17, R18 ;  /* 0x00000017ff197819 */ /* 0x000fc80000011612 */
[----:B------:R-:W-:-:S05]  /*28e0*/  LOP3.LUT R25, R25, 0xff, RZ, 0xc0, !PT ;  /* 0x000000ff19197812 */ /* 0x000fca00078ec0ff */
[----:B------:R-:W-:-:S04]  /*28f0*/  IMAD.IADD R25, R25, 0x1, R19 ;  /* 0x0000000119197824 */ /* 0x000fc800078e0213 */
[----:B------:R-:W-:-:S05]  /*2900*/  VIADD R24, R25, 0xffffffff ;  /* 0xffffffff19187836 */ /* 0x000fca0000000000 */
[----:B------:R-:W-:-:S13]  /*2910*/  ISETP.GE.U32.AND P0, PT, R24, 0xfe, PT ;  /* 0x000000fe1800780c */ /* 0x000fda0003f06070 */
[----:B------:R-:W-:Y:S05]  /*2920*/  @!P0 BRA `(.L_x_39) ;  /* 0x0000000000808947 */ /* 0x000fea0003800000 */
[----:B------:R-:W-:-:S13]  /*2930*/  ISETP.GT.AND P0, PT, R25, 0xfe, PT ;  /* 0x000000fe1900780c */ /* 0x000fda0003f04270 */
[----:B------:R-:W-:Y:S05]  /*2940*/  @P0 BRA `(.L_x_40) ;  /* 0x00000000006c0947 */ /* 0x000fea0003800000 */
[----:B------:R-:W-:-:S13]  /*2950*/  ISETP.GE.AND P0, PT, R25, 0x1, PT ;  /* 0x000000011900780c */ /* 0x000fda0003f06270 */
[----:B------:R-:W-:Y:S05]  /*2960*/  @P0 BRA `(.L_x_41) ;  /* 0x0000000000740947 */ /* 0x000fea0003800000 */
[----:B------:R-:W-:Y:S02]  /*2970*/  ISETP.GE.AND P0, PT, R25, -0x18, PT ;  /* 0xffffffe81900780c */ /* 0x000fe40003f06270 */
[----:B------:R-:W-:-:S11]  /*2980*/  LOP3.LUT R18, R18, 0x80000000, RZ, 0xc0, !PT ;  /* 0x8000000012127812 */ /* 0x000fd600078ec0ff */
[----:B------:R-:W-:Y:S05]  /*2990*/  @!P0 BRA `(.L_x_41) ;  /* 0x0000000000688947 */ /* 0x000fea0003800000 */
[-CC-:B------:R-:W-:Y:S01]  /*29a0*/  FFMA.RZ R19, R21, R27.reuse, R22.reuse ;  /* 0x0000001b15137223 */ /* 0x180fe2000000c016 */
[C---:B------:R-:W-:Y:S02]  /*29b0*/  ISETP.NE.AND P2, PT, R25.reuse, RZ, PT ;  /* 0x000000ff1900720c */ /* 0x040fe40003f45270 */
[----:B------:R-:W-:Y:S02]  /*29c0*/  ISETP.NE.AND P1, PT, R25, RZ, PT ;  /* 0x000000ff1900720c */ /* 0x000fe40003f25270 */
[----:B------:R-:W-:Y:S01]  /*29d0*/  LOP3.LUT R24, R19, 0x7fffff, RZ, 0xc0, !PT ;  /* 0x007fffff13187812 */ /* 0x000fe200078ec0ff */
[CCC-:B------:R-:W-:Y:S01]  /*29e0*/  FFMA.RP R19, R21.reuse, R27.reuse, R22.reuse ;  /* 0x0000001b15137223 */ /* 0x1c0fe20000008016 */
[----:B------:R-:W-:Y:S01]  /*29f0*/  FFMA.RM R22, R21, R27, R22 ;  /* 0x0000001b15167223 */ /* 0x000fe20000004016 */
[----:B------:R-:W-:Y:S01]  /*2a00*/  VIADD R21, R25, 0x20 ;  /* 0x0000002019157836 */ /* 0x000fe20000000000 */
[----:B------:R-:W-:Y:S01]  /*2a10*/  LOP3.LUT R24, R24, 0x800000, RZ, 0xfc, !PT ;  /* 0x0080000018187812 */ /* 0x000fe200078efcff */
[----:B------:R-:W-:-:S02]  /*2a20*/  IMAD.MOV R25, RZ, RZ, -R25 ;  /* 0x000000ffff197224 */ /* 0x000fc400078e0a19 */
[----:B------:R-:W-:Y:S02]  /*2a30*/  FSETP.NEU.FTZ.AND P0, PT, R19, R22, PT ;  /* 0x000000161300720b */ /* 0x000fe40003f1d000 */
[----:B------:R-:W-:Y:S02]  /*2a40*/  SHF.L.U32 R21, R24, R21, RZ ;  /* 0x0000001518157219 */ /* 0x000fe400000006ff */
[----:B------:R-:W-:Y:S02]  /*2a50*/  SEL R19, R25, RZ, P2 ;  /* 0x000000ff19137207 */ /* 0x000fe40001000000 */
[----:B------:R-:W-:Y:S02]  /*2a60*/  ISETP.NE.AND P1, PT, R21, RZ, P1 ;  /* 0x000000ff1500720c */ /* 0x000fe40000f25270 */
[----:B------:R-:W-:Y:S02]  /*2a70*/  SHF.R.U32.HI R19, RZ, R19, R24 ;  /* 0x00000013ff137219 */ /* 0x000fe40000011618 */
[----:B------:R-:W-:-:S02]  /*2a80*/  PLOP3.LUT P0, PT, P0, P1, PT, 0xf8, 0x8f ;  /* 0x00000000008f781c */ /* 0x000fc40000703f70 */
[----:B------:R-:W-:Y:S02]  /*2a90*/  SHF.R.U32.HI R22, RZ, 0x1, R19 ;  /* 0x00000001ff167819 */ /* 0x000fe40000011613 */
[----:B------:R-:W-:-:S04]  /*2aa0*/  SEL R21, RZ, 0x1, !P0 ;  /* 0x00000001ff157807 */ /* 0x000fc80004000000 */
[----:B------:R-:W-:-:S04]  /*2ab0*/  LOP3.LUT R24, R21, 0x1, R22, 0xf8, !PT ;  /* 0x0000000115187812 */ /* 0x000fc800078ef816 */
[----:B------:R-:W-:-:S05]  /*2ac0*/  LOP3.LUT R19, R24, R19, RZ, 0xc0, !PT ;  /* 0x0000001318137212 */ /* 0x000fca00078ec0ff */
[----:B------:R-:W-:-:S05]  /*2ad0*/  IMAD.IADD R19, R22, 0x1, R19 ;  /* 0x0000000116137824 */ /* 0x000fca00078e0213 */
[----:B------:R-:W-:Y:S01]  /*2ae0*/  LOP3.LUT R18, R19, R18, RZ, 0xfc, !PT ;  /* 0x0000001213127212 */ /* 0x000fe200078efcff */
[----:B------:R-:W-:Y:S06]  /*2af0*/  BRA `(.L_x_41) ;  /* 0x0000000000107947 */ /* 0x000fec0003800000 */
.L_x_40:
[----:B------:R-:W-:-:S04]  /*2b00*/  LOP3.LUT R18, R18, 0x80000000, RZ, 0xc0, !PT ;  /* 0x8000000012127812 */ /* 0x000fc800078ec0ff */
[----:B------:R-:W-:Y:S01]  /*2b10*/  LOP3.LUT R18, R18, 0x7f800000, RZ, 0xfc, !PT ;  /* 0x7f80000012127812 */ /* 0x000fe200078efcff */
[----:B------:R-:W-:Y:S06]  /*2b20*/  BRA `(.L_x_41) ;  /* 0x0000000000047947 */ /* 0x000fec0003800000 */
.L_x_39:
[----:B------:R-:W-:-:S07]  /*2b30*/  IMAD R18, R19, 0x800000, R18 ;  /* 0x0080000013127824 */ /* 0x000fce00078e0212 */
.L_x_41:
[----:B------:R-:W-:Y:S05]  /*2b40*/  BSYNC.RECONVERGENT B2 ;  /* 0x0000000000027941 */ /* 0x000fea0003800200 */
.L_x_38:
[----:B------:R-:W-:Y:S05]  /*2b50*/  BRA `(.L_x_42) ;  /* 0x0000000000207947 */ /* 0x000fea0003800000 */
.L_x_37:
[----:B------:R-:W-:-:S04]  /*2b60*/  LOP3.LUT R18, R19, 0x80000000, R18, 0x48, !PT ;  /* 0x8000000013127812 */ /* 0x000fc800078e4812 */
[----:B------:R-:W-:Y:S01]  /*2b70*/  LOP3.LUT R18, R18, 0x7f800000, RZ, 0xfc, !PT ;  /* 0x7f80000012127812 */ /* 0x000fe200078efcff */
[----:B------:R-:W-:Y:S06]  /*2b80*/  BRA `(.L_x_42) ;  /* 0x0000000000147947 */ /* 0x000fec0003800000 */
.L_x_36:
[----:B------:R-:W-:Y:S01]  /*2b90*/  LOP3.LUT R18, R19, 0x80000000, R18, 0x48, !PT ;  /* 0x8000000013127812 */ /* 0x000fe200078e4812 */
[----:B------:R-:W-:Y:S06]  /*2ba0*/  BRA `(.L_x_42) ;  /* 0x00000000000c7947 */ /* 0x000fec0003800000 */
.L_x_35:
[----:B------:R-:W0:Y:S01]  /*2bb0*/  MUFU.RSQ R18, -QNAN ;  /* 0xffc0000000127908 */ /* 0x000e220000001400 */
[----:B------:R-:W-:Y:S05]  /*2bc0*/  BRA `(.L_x_42) ;  /* 0x0000000000047947 */ /* 0x000fea0003800000 */
.L_x_34:
[----:B------:R-:W-:-:S07]  /*2bd0*/  FADD.FTZ R18, R28, 3 ;  /* 0x404000001c127421 */ /* 0x000fce0000010000 */
.L_x_42:
[----:B------:R-:W-:Y:S05]  /*2be0*/  BSYNC.RECONVERGENT B0 ;  /* 0x0000000000007941 */ /* 0x000fea0003800200 */
.L_x_31:
[----:B0-----:R-:W-:Y:S02]  /*2bf0*/  IMAD.MOV.U32 R22, RZ, RZ, R18 ;  /* 0x000000ffff167224 */ /* 0x001fe400078e0012 */
[----:B------:R-:W-:Y:S02]  /*2c00*/  IMAD.MOV.U32 R18, RZ, RZ, R20 ;  /* 0x000000ffff127224 */ /* 0x000fe400078e0014 */
[----:B------:R-:W-:-:S04]  /*2c10*/  IMAD.MOV.U32 R19, RZ, RZ, 0x0 ;  /* 0x00000000ff137424 */ /* 0x000fc800078e00ff */
[----:B------:R-:W-:Y:S05]  /*2c20*/  RET.REL.NODEC R18 `(_Z7pairHMMiPcP7NUM_ADDPfS2_S2_S2_) ;  /* 0xffffffd012f47950 */ /* 0x000fea0003c3ffff */
.L_x_43:
[----:B------:R-:W-:-:S00]  /*2c30*/  BRA `(.L_x_43) ;  /* 0xfffffffc00fc7947 */ /* 0x000fc0000383ffff */
[----:B------:R-:W-:-:S00]  /*2c40*/  NOP ;  /* 0x0000000000007918 */ /* 0x000fc00000000000 */
        /* <DEDUP_REMOVED lines=11> */
.L_x_45:


//--------------------- .nv.shared._Z7pairHMMiPcP7NUM_ADDPfS2_S2_S2_ --------------------------
	.section	.nv.shared._Z7pairHMMiPcP7NUM_ADDPfS2_S2_S2_,"aw",@nobits
	.sectionflags	@""
	.align	8
.nv.shared._Z7pairHMMiPcP7NUM_ADDPfS2_S2_S2_:
	.zero		4684


//--------------------- .nv.shared.reserved.0     --------------------------
	.section	.nv.shared.reserved.0,"aw",@nobits
	.weak		__nv_reservedSMEM_offset_0_alias
	.size		__nv_reservedSMEM_offset_0_alias, 0, 64
	.other		__nv_reservedSMEM_offset_0_alias,@"STO_CUDA_RESERVED_SHARED STV_DEFAULT"
__nv_reservedSMEM_offset_0_alias:
	.zero		0
	.zero		64


//--------------------- .nv.constant0._Z7pairHMMiPcP7NUM_ADDPfS2_S2_S2_ --------------------------
	.section	.nv.constant0._Z7pairHMMiPcP7NUM_ADDPfS2_S2_S2_,"a",@progbits
	.sectionflags	@""
	.align	4
.nv.constant0._Z7pairHMMiPcP7NUM_ADDPfS2_S2_S2_:
	.zero		952


//--------------------- SYMBOLS --------------------------

	.type		.nv.reservedSmem.offset0,@object
	.size		.nv.reservedSmem.offset0,0x4
	.type		.nv.reservedSmem.cap,@object
	.size		.nv.reservedSmem.cap,0x4
